def matmul_kernel(
    a_ptr,
    b_ptr,
    c_ptr,
    M,
    N,
    K,
    stride_am,
    stride_ak,
    stride_bk,
    stride_bn,
    stride_cm,
    stride_cn,
    BLOCK_M: tl.constexpr,
    BLOCK_N: tl.constexpr,
    BLOCK_K: tl.constexpr,
    GROUP_M: tl.constexpr,
):
    pid = tl.program_id(axis=0)
    num_pid_m = tl.cdiv(M, BLOCK_M)
    num_pid_n = tl.cdiv(N, BLOCK_N)
    num_pid_in_group = GROUP_M * num_pid_n
    group_id = pid // num_pid_in_group
    first_pid_m = group_id * GROUP_M
    group_size_m = min(num_pid_m - first_pid_m, GROUP_M)
    pid_m = first_pid_m + ((pid % num_pid_in_group) % group_size_m)
    pid_n = (pid % num_pid_in_group) // group_size_m

    offs_am = (pid_m * BLOCK_M + tl.arange(0, BLOCK_M)) % M
    offs_bn = (pid_n * BLOCK_N + tl.arange(0, BLOCK_N)) % N
    offs_k = tl.arange(0, BLOCK_K)
    a_ptrs = a_ptr + offs_am[:, None] * stride_am + offs_k[None, :] * stride_ak
    b_ptrs = b_ptr + offs_k[:, None] * stride_bk + offs_bn[None, :] * stride_bn

    acc = tl.zeros((BLOCK_M, BLOCK_N), dtype=tl.float32)
    for kk in range(0, tl.cdiv(K, BLOCK_K)):
        a = tl.load(a_ptrs, mask=offs_k[None, :] < K - kk * BLOCK_K, other=0.0)
        b = tl.load(b_ptrs, mask=offs_k[:, None] < K - kk * BLOCK_K, other=0.0)
        acc = tl.dot(a, b, acc)
        a_ptrs += BLOCK_K * stride_ak
        b_ptrs += BLOCK_K * stride_bk

    c = acc.to(c_ptr.dtype.element_ty)
    offs_cm = pid_m * BLOCK_M + tl.arange(0, BLOCK_M)
    offs_cn = pid_n * BLOCK_N + tl.arange(0, BLOCK_N)
    c_ptrs = c_ptr + offs_cm[:, None] * stride_cm + offs_cn[None, :] * stride_cn
    mask = (offs_cm[:, None] < M) & (offs_cn[None, :] < N)
    tl.store(c_ptrs, c, mask=mask)

# config = {"BLOCK_K": 32, "BLOCK_M": 16, "BLOCK_N": 32, "GROUP_M": 8, "arch": "sm_100", "dtype": "fp16", "num_ctas": 1, "num_stages": 2, "num_warps": 2}
# arch = sm_100


// ===== COMPILED SASS (sm_100a) =====

	.target	sm_100a

	.elftype	@"ET_EXEC"


//--------------------- .note.nv.tkinfo           --------------------------
	.section	.note.nv.tkinfo,"",@"SHT_NOTE"
	.sectionflags	@"SHF_NOTE_NV_TKINFO"
	.tkinfo
        /*0018*/ 	.word	0x00000081
        /*0030*/ 	.string	""
        /*0030*/ 	.string	"ptxas-blackwell"
        /*0030*/ 	.string	"Cuda compilation tools, release 12.9, V12.9.86"
        /*0030*/ 	.string	"Build cuda_12.9.r12.9/compiler.36037853_0"
        /*0030*/ 	.string	"-v  -suppress-debug-info  -lineinfo  -arch sm_100a "



//--------------------- .note.nv.cuver            --------------------------
	.section	.note.nv.cuver,"",@"SHT_NOTE"
	.sectionflags	@"SHF_NOTE_NV_CUVER"
        /*0018*/ 	.short	0x0001
        /*001a*/ 	.short	0x0064
        /*001c*/ 	.short	0x0001
        /*001e*/ 	.short	0x0000
        /*0020*/ 	.short	0x0001
        /*0022*/ 	.short	0x0000


//--------------------- .nv.info                  --------------------------
	.section	.nv.info,"",@"SHT_CUDA_INFO"
	.align	4


	//----- nvinfo : EIATTR_REGCOUNT
	.align		4
        /*0000*/ 	.byte	0x04, 0x2f
        /*0002*/ 	.short	(.L_1 - .L_0)
	.align		4
.L_0:
        /*0004*/ 	.word	index@(matmul_kernel)
        /*0008*/ 	.word	0x00000060


	//----- nvinfo : EIATTR_FRAME_SIZE
	.align		4
.L_1:
        /*000c*/ 	.byte	0x04, 0x11
        /*000e*/ 	.short	(.L_3 - .L_2)
	.align		4
.L_2:
        /*0010*/ 	.word	index@(matmul_kernel)
        /*0014*/ 	.word	0x00000000


	//----- nvinfo : EIATTR_MIN_STACK_SIZE
	.align		4
.L_3:
        /*0018*/ 	.byte	0x04, 0x12
        /*001a*/ 	.short	(.L_5 - .L_4)
	.align		4
.L_4:
        /*001c*/ 	.word	index@(matmul_kernel)
        /*0020*/ 	.word	0x00000000
.L_5:


//--------------------- .nv.info.matmul_kernel    --------------------------
	.section	.nv.info.matmul_kernel,"",@"SHT_CUDA_INFO"
	.sectionflags	@""
	.align	4


	//----- nvinfo : EIATTR_CUDA_API_VERSION
	.align		4
        /*0000*/ 	.byte	0x04, 0x37
        /*0002*/ 	.short	(.L_7 - .L_6)
.L_6:
        /*0004*/ 	.word	0x00000081


	//----- nvinfo : EIATTR_KPARAM_INFO
	.align		4
.L_7:
        /*0008*/ 	.byte	0x04, 0x17
        /*000a*/ 	.short	(.L_9 - .L_8)
.L_8:
        /*000c*/ 	.word	0x00000000
        /*0010*/ 	.short	0x000d
        /*0012*/ 	.short	0x0048
        /*0014*/ 	.byte	0x00, 0xf4, 0x21, 0x00


	//----- nvinfo : EIATTR_KPARAM_INFO
	.align		4
.L_9:
        /*0018*/ 	.byte	0x04, 0x17
        /*001a*/ 	.short	(.L_11 - .L_10)
.L_10:
        /*001c*/ 	.word	0x00000000
        /*0020*/ 	.short	0x000c
        /*0022*/ 	.short	0x0040
        /*0024*/ 	.byte	0x00, 0xf4, 0x21, 0x00


	//----- nvinfo : EIATTR_KPARAM_INFO
	.align		4
.L_11:
        /*0028*/ 	.byte	0x04, 0x17
        /*002a*/ 	.short	(.L_13 - .L_12)
.L_12:
        /*002c*/ 	.word	0x00000000
        /*0030*/ 	.short	0x000b
        /*0032*/ 	.short	0x0038
        /*0034*/ 	.byte	0x00, 0xf0, 0x11, 0x00


	//----- nvinfo : EIATTR_KPARAM_INFO
	.align		4
.L_13:
        /*0038*/ 	.byte	0x04, 0x17
        /*003a*/ 	.short	(.L_15 - .L_14)
.L_14:
        /*003c*/ 	.word	0x00000000
        /*0040*/ 	.short	0x000a
        /*0042*/ 	.short	0x0034
        /*0044*/ 	.byte	0x00, 0xf0, 0x11, 0x00


	//----- nvinfo : EIATTR_KPARAM_INFO
	.align		4
.L_15:
        /*0048*/ 	.byte	0x04, 0x17
        /*004a*/ 	.short	(.L_17 - .L_16)
.L_16:
        /*004c*/ 	.word	0x00000000
        /*0050*/ 	.short	0x0009
        /*0052*/ 	.short	0x0030
        /*0054*/ 	.byte	0x00, 0xf0, 0x11, 0x00


	//----- nvinfo : EIATTR_KPARAM_INFO
	.align		4
.L_17:
        /*0058*/ 	.byte	0x04, 0x17
        /*005a*/ 	.short	(.L_19 - .L_18)
.L_18:
        /*005c*/ 	.word	0x00000000
        /*0060*/ 	.short	0x0008
        /*0062*/ 	.short	0x002c
        /*0064*/ 	.byte	0x00, 0xf0, 0x11, 0x00


	//----- nvinfo : EIATTR_KPARAM_INFO
	.align		4
.L_19:
        /*0068*/ 	.byte	0x04, 0x17
        /*006a*/ 	.short	(.L_21 - .L_20)
.L_20:
        /*006c*/ 	.word	0x00000000
        /*0070*/ 	.short	0x0007
        /*0072*/ 	.short	0x0028
        /*0074*/ 	.byte	0x00, 0xf0, 0x11, 0x00


	//----- nvinfo : EIATTR_KPARAM_INFO
	.align		4
.L_21:
        /*0078*/ 	.byte	0x04, 0x17
        /*007a*/ 	.short	(.L_23 - .L_22)
.L_22:
        /*007c*/ 	.word	0x00000000
        /*0080*/ 	.short	0x0006
        /*0082*/ 	.short	0x0024
        /*0084*/ 	.byte	0x00, 0xf0, 0x11, 0x00


	//----- nvinfo : EIATTR_KPARAM_INFO
	.align		4
.L_23:
        /*0088*/ 	.byte	0x04, 0x17
        /*008a*/ 	.short	(.L_25 - .L_24)
.L_24:
        /*008c*/ 	.word	0x00000000
        /*0090*/ 	.short	0x0005
        /*0092*/ 	.short	0x0020
        /*0094*/ 	.byte	0x00, 0xf0, 0x11, 0x00


	//----- nvinfo : EIATTR_KPARAM_INFO
	.align		4
.L_25:
        /*0098*/ 	.byte	0x04, 0x17
        /*009a*/ 	.short	(.L_27 - .L_26)
.L_26:
        /*009c*/ 	.word	0x00000000
        /*00a0*/ 	.short	0x0004
        /*00a2*/ 	.short	0x001c
        /*00a4*/ 	.byte	0x00, 0xf0, 0x11, 0x00


	//----- nvinfo : EIATTR_KPARAM_INFO
	.align		4
.L_27:
        /*00a8*/ 	.byte	0x04, 0x17
        /*00aa*/ 	.short	(.L_29 - .L_28)
.L_28:
        /*00ac*/ 	.word	0x00000000
        /*00b0*/ 	.short	0x0003
        /*00b2*/ 	.short	0x0018
        /*00b4*/ 	.byte	0x00, 0xf0, 0x11, 0x00


	//----- nvinfo : EIATTR_KPARAM_INFO
	.align		4
.L_29:
        /*00b8*/ 	.byte	0x04, 0x17
        /*00ba*/ 	.short	(.L_31 - .L_30)
.L_30:
        /*00bc*/ 	.word	0x00000000
        /*00c0*/ 	.short	0x0002
        /*00c2*/ 	.short	0x0010
        /*00c4*/ 	.byte	0x00, 0xf4, 0x21, 0x00


	//----- nvinfo : EIATTR_KPARAM_INFO
	.align		4
.L_31:
        /*00c8*/ 	.byte	0x04, 0x17
        /*00ca*/ 	.short	(.L_33 - .L_32)
.L_32:
        /*00cc*/ 	.word	0x00000000
        /*00d0*/ 	.short	0x0001
        /*00d2*/ 	.short	0x0008
        /*00d4*/ 	.byte	0x00, 0xf4, 0x21, 0x00


	//----- nvinfo : EIATTR_KPARAM_INFO
	.align		4
.L_33:
        /*00d8*/ 	.byte	0x04, 0x17
        /*00da*/ 	.short	(.L_35 - .L_34)
.L_34:
        /*00dc*/ 	.word	0x00000000
        /*00e0*/ 	.short	0x0000
        /*00e2*/ 	.short	0x0000
        /*00e4*/ 	.byte	0x00, 0xf4, 0x21, 0x00


	//----- nvinfo : EIATTR_SPARSE_MMA_MASK
	.align		4
.L_35:
        /*00e8*/ 	.byte	0x03, 0x50
        /*00ea*/ 	.short	0x0000


	//----- nvinfo : EIATTR_MAXREG_COUNT
	.align		4
        /*00ec*/ 	.byte	0x03, 0x1b
        /*00ee*/ 	.short	0x00ff


	//----- nvinfo : EIATTR_NUM_BARRIERS
	.align		4
        /*00f0*/ 	.byte	0x02, 0x4c
        /*00f2*/ 	.byte	0x01
	.zero		1


	//----- nvinfo : EIATTR_VRC_CTA_INIT_COUNT
	.align		4
        /*00f4*/ 	.byte	0x02, 0x4a
	.zero		1
	.zero		1


	//----- nvinfo : EIATTR_EXIT_INSTR_OFFSETS
	.align		4
        /*00f8*/ 	.byte	0x04, 0x1c
        /*00fa*/ 	.short	(.L_37 - .L_36)


	//   ....[0]....
.L_36:
        /*00fc*/ 	.word	0x00002b40


	//   ....[1]....
        /*0100*/ 	.word	0x00002b70


	//----- nvinfo : EIATTR_REQNTID
	.align		4
.L_37:
        /*0104*/ 	.byte	0x04, 0x10
        /*0106*/ 	.short	(.L_39 - .L_38)
.L_38:
        /*0108*/ 	.word	0x00000040
        /*010c*/ 	.word	0x00000001
        /*0110*/ 	.word	0x00000001


	//----- nvinfo : EIATTR_CBANK_PARAM_SIZE
	.align		4
.L_39:
        /*0114*/ 	.byte	0x03, 0x19
        /*0116*/ 	.short	0x0050


	//----- nvinfo : EIATTR_PARAM_CBANK
	.align		4
        /*0118*/ 	.byte	0x04, 0x0a
        /*011a*/ 	.short	(.L_41 - .L_40)
	.align		4
.L_40:
        /*011c*/ 	.word	index@(.nv.constant0.matmul_kernel)
        /*0120*/ 	.short	0x0380
        /*0122*/ 	.short	0x0050


	//----- nvinfo : EIATTR_SW_WAR
	.align		4
.L_41:
        /*0124*/ 	.byte	0x04, 0x36
        /*0126*/ 	.short	(.L_43 - .L_42)
.L_42:
        /*0128*/ 	.word	0x00000008
.L_43:


//--------------------- .nv.compat                --------------------------
	.section	.nv.compat,"",@"SHT_CUDA_COMPAT_INFO"
	.align	4
        /*0000*/ 	.byte	0x02, 0x02, 0x01, 0x00, 0x02, 0x05, 0x05, 0x00, 0x02, 0x03, 0x00, 0x00, 0x02, 0x06, 0x01, 0x00


//--------------------- .nv.callgraph             --------------------------
	.section	.nv.callgraph,"",@"SHT_CUDA_CALLGRAPH"
	.align	4
	.sectionentsize	8
	.align		4
        /*0000*/ 	.word	0x00000000
	.align		4
        /*0004*/ 	.word	0xffffffff
	.align		4
        /*0008*/ 	.word	0x00000000
	.align		4
        /*000c*/ 	.word	0xfffffffe
	.align		4
        /*0010*/ 	.word	0x00000000
	.align		4
        /*0014*/ 	.word	0xfffffffd
	.align		4
        /*0018*/ 	.word	0x00000000
	.align		4
        /*001c*/ 	.word	0xfffffffc


//--------------------- .text.matmul_kernel       --------------------------
	.section	.text.matmul_kernel,"ax",@progbits
	.align	128
        .global         matmul_kernel
        .type           matmul_kernel,@function
        .size           matmul_kernel,(.L_x_3 - matmul_kernel)
        .other          matmul_kernel,@"STO_CUDA_ENTRY STV_DEFAULT"
matmul_kernel:
.text.matmul_kernel:
[----:B------:R-:W0:Y:S08]  /*0000*/  LDC R1, c[0x0][0x37c] ;  /* 0x0000df00ff017b82 */ /* 0x000e300000000800 */
[----:B------:R-:W1:Y:S01]  /*0010*/  LDC.64 R16, c[0x0][0x398] ;  /* 0x0000e600ff107b82 */ /* 0x000e620000000a00 */
[----:B------:R-:W2:Y:S01]  /*0020*/  S2R R5, SR_CTAID.X ;  /* 0x0000000000057919 */ /* 0x000ea20000002500 */
[----:B------:R-:W-:Y:S01]  /*0030*/  UMOV UR5, 0x400 ;  /* 0x0000040000057882 */ /* 0x000fe20000000000 */
[----:B------:R-:W3:Y:S01]  /*0040*/  LDCU.64 UR8, c[0x0][0x358] ;  /* 0x00006b00ff0877ac */ /* 0x000ee20008000a00 */
[----:B------:R-:W4:Y:S04]  /*0050*/  S2R R12, SR_TID.X ;  /* 0x00000000000c7919 */ /* 0x000f280000002100 */
[----:B------:R-:W5:Y:S08]  /*0060*/  LDC R68, c[0x0][0x3a0] ;  /* 0x0000e800ff447b82 */ /* 0x000f700000000800 */
[----:B------:R-:W0:Y:S01]  /*0070*/  S2UR UR6, SR_CgaCtaId ;  /* 0x00000000000679c3 */ /* 0x000e220000008800 */
[----:B-1----:R-:W-:-:S05]  /*0080*/  VIADD R0, R17, 0x1f ;  /* 0x0000001f11007836 */ /* 0x002fca0000000000 */
[----:B------:R-:W-:Y:S01]  /*0090*/  SHF.R.S32.HI R3, RZ, 0x1f, R0 ;  /* 0x0000001fff037819 */ /* 0x000fe20000011400 */
[----:B-----5:R-:W-:-:S03]  /*00a0*/  VIADD R68, R68, 0x1f ;  /* 0x0000001f44447836 */ /* 0x020fc60000000000 */
[----:B------:R-:W-:Y:S02]  /*00b0*/  LEA.HI R3, R3, R0, RZ, 0x5 ;  /* 0x0000000003037211 */ /* 0x000fe400078f28ff */
[----:B--2---:R-:W-:Y:S02]  /*00c0*/  IABS R8, R5 ;  /* 0x0000000500087213 */ /* 0x004fe40000000000 */
[----:B------:R-:W-:Y:S02]  /*00d0*/  SHF.R.S32.HI R3, RZ, 0x5, R3 ;  /* 0x00000005ff037819 */ /* 0x000fe40000011403 */
[----:B----4-:R-:W-:Y:S01]  /*00e0*/  SHF.R.U32.HI R14, RZ, 0x4, R12 ;  /* 0x00000004ff0e7819 */ /* 0x010fe2000001160c */
[----:B0-----:R-:W-:Y:S02]  /*00f0*/  ULEA UR5, UR6, UR5, 0x18 ;  /* 0x0000000506057291 */ /* 0x001fe4000f8ec0ff */
[----:B------:R-:W-:Y:S01]  /*0100*/  IMAD.SHL.U32 R4, R3, 0x8, RZ ;  /* 0x0000000803047824 */ /* 0x000fe200078e00ff */
[----:B------:R-:W-:-:S04]  /*0110*/  SGXT.U32 R14, R14, 0x2 ;  /* 0x000000020e0e781a */ /* 0x000fc80000000000 */
[-C--:B------:R-:W-:Y:S02]  /*0120*/  IABS R7, R4.reuse ;  /* 0x0000000400077213 */ /* 0x080fe40000000000 */
[----:B------:R-:W-:Y:S02]  /*0130*/  IABS R10, R4 ;  /* 0x00000004000a7213 */ /* 0x000fe40000000000 */
[----:B------:R-:W0:Y:S08]  /*0140*/  I2F.RP R0, R7 ;  /* 0x0000000700007306 */ /* 0x000e300000209400 */
[----:B0-----:R-:W0:Y:S02]  /*0150*/  MUFU.RCP R0, R0 ;  /* 0x0000000000007308 */ /* 0x001e240000001000 */
[----:B0-----:R-:W-:-:S02]  /*0160*/  VIADD R2, R0, 0xffffffe ;  /* 0x0ffffffe00027836 */ /* 0x001fc40000000000 */
[----:B------:R-:W-:-:S04]  /*0170*/  IMAD.MOV R0, RZ, RZ, -R10 ;  /* 0x000000ffff007224 */ /* 0x000fc800078e0a0a */
[----:B------:R0:W1:Y:S02]  /*0180*/  F2I.FTZ.U32.TRUNC.NTZ R3, R2 ;  /* 0x0000000200037305 */ /* 0x000064000021f000 */
[----:B0-----:R-:W-:Y:S02]  /*0190*/  IMAD.MOV.U32 R2, RZ, RZ, RZ ;  /* 0x000000ffff027224 */ /* 0x001fe400078e00ff */
[----:B-1----:R-:W-:-:S04]  /*01a0*/  IMAD.MOV R6, RZ, RZ, -R3 ;  /* 0x000000ffff067224 */ /* 0x002fc800078e0a03 */
[----:B------:R-:W-:Y:S02]  /*01b0*/  IMAD R9, R6, R7, RZ ;  /* 0x0000000706097224 */ /* 0x000fe400078e02ff */
[----:B------:R-:W-:Y:S02]  /*01c0*/  IMAD.MOV.U32 R6, RZ, RZ, R8 ;  /* 0x000000ffff067224 */ /* 0x000fe400078e0008 */
[----:B------:R-:W-:-:S06]  /*01d0*/  IMAD.HI.U32 R3, R3, R9, R2 ;  /* 0x0000000903037227 */ /* 0x000fcc00078e0002 */
[----:B------:R-:W-:-:S04]  /*01e0*/  IMAD.HI.U32 R3, R3, R6, RZ ;  /* 0x0000000603037227 */ /* 0x000fc800078e00ff */
[----:B------:R-:W-:-:S05]  /*01f0*/  IMAD R0, R3, R0, R6 ;  /* 0x0000000003007224 */ /* 0x000fca00078e0206 */
[----:B------:R-:W-:-:S13]  /*0200*/  ISETP.GT.U32.AND P1, PT, R7, R0, PT ;  /* 0x000000000700720c */ /* 0x000fda0003f24070 */
[----:B------:R-:W-:Y:S02]  /*0210*/  @!P1 IMAD.IADD R0, R0, 0x1, -R7 ;  /* 0x0000000100009824 */ /* 0x000fe400078e0a07 */
[----:B------:R-:W-:Y:S01]  /*0220*/  @!P1 VIADD R3, R3, 0x1 ;  /* 0x0000000103039836 */ /* 0x000fe20000000000 */
[----:B------:R-:W-:Y:S02]  /*0230*/  ISETP.NE.AND P1, PT, R4, RZ, PT ;  /* 0x000000ff0400720c */ /* 0x000fe40003f25270 */
[----:B------:R-:W-:Y:S02]  /*0240*/  ISETP.GE.U32.AND P0, PT, R0, R7, PT ;  /* 0x000000070000720c */ /* 0x000fe40003f06070 */
[----:B------:R-:W-:-:S04]  /*0250*/  LOP3.LUT R0, R5, R4, RZ, 0x3c, !PT ;  /* 0x0000000405007212 */ /* 0x000fc800078e3cff */
[----:B------:R-:W-:Y:S01]  /*0260*/  ISETP.GE.AND P2, PT, R0, RZ, PT ;  /* 0x000000ff0000720c */ /* 0x000fe20003f46270 */
[----:B------:R-:W-:-:S06]  /*0270*/  VIADD R0, R16, 0xf ;  /* 0x0000000f10007836 */ /* 0x000fcc0000000000 */
[----:B------:R-:W-:-:S04]  /*0280*/  @P0 VIADD R3, R3, 0x1 ;  /* 0x0000000103030836 */ /* 0x000fc80000000000 */
[----:B------:R-:W-:Y:S01]  /*0290*/  IMAD.MOV.U32 R2, RZ, RZ, R3 ;  /* 0x000000ffff027224 */ /* 0x000fe200078e0003 */
[----:B------:R-:W-:-:S03]  /*02a0*/  SHF.R.S32.HI R3, RZ, 0x1f, R0 ;  /* 0x0000001fff037819 */ /* 0x000fc60000011400 */
[----:B------:R-:W-:Y:S01]  /*02b0*/  @!P2 IMAD.MOV R2, RZ, RZ, -R2 ;  /* 0x000000ffff02a224 */ /* 0x000fe200078e0a02 */
[----:B------:R-:W-:Y:S02]  /*02c0*/  @!P1 LOP3.LUT R2, RZ, R4, RZ, 0x33, !PT ;  /* 0x00000004ff029212 */ /* 0x000fe400078e33ff */
[----:B------:R-:W-:-:S03]  /*02d0*/  LEA.HI R3, R3, R0, RZ, 0x4 ;  /* 0x0000000003037211 */ /* 0x000fc600078f20ff */
[----:B------:R-:W-:Y:S02]  /*02e0*/  IMAD.SHL.U32 R6, R2, 0x8, RZ ;  /* 0x0000000802067824 */ /* 0x000fe400078e00ff */
[----:B------:R-:W-:-:S03]  /*02f0*/  IMAD.MOV R2, RZ, RZ, -R2 ;  /* 0x000000ffff027224 */ /* 0x000fc600078e0a02 */
[----:B------:R-:W-:Y:S01]  /*0300*/  LEA.HI.SX32 R3, R3, -R6, 0x1c ;  /* 0x8000000603037211 */ /* 0x000fe200078fe2ff */
[----:B------:R-:W-:-:S03]  /*0310*/  IMAD R4, R4, R2, R5 ;  /* 0x0000000204047224 */ /* 0x000fc600078e0205 */
[----:B------:R-:W-:Y:S02]  /*0320*/  VIMNMX R11, PT, PT, R3, 0x8, PT ;  /* 0x00000008030b7848 */ /* 0x000fe40003fe0100 */
[----:B------:R-:W-:Y:S02]  /*0330*/  IABS R9, R4 ;  /* 0x0000000400097213 */ /* 0x000fe40000000000 */
[----:B------:R-:W-:-:S04]  /*0340*/  IABS R7, R11 ;  /* 0x0000000b00077213 */ /* 0x000fc80000000000 */
[----:B------:R-:W0:Y:S08]  /*0350*/  I2F.RP R0, R7 ;  /* 0x0000000700007306 */ /* 0x000e300000209400 */
[----:B0-----:R-:W0:Y:S02]  /*0360*/  MUFU.RCP R0, R0 ;  /* 0x0000000000007308 */ /* 0x001e240000001000 */
[----:B0-----:R-:W-:-:S06]  /*0370*/  VIADD R3, R0, 0xffffffe ;  /* 0x0ffffffe00037836 */ /* 0x001fcc0000000000 */
[----:B------:R-:W0:Y:S02]  /*0380*/  F2I.FTZ.U32.TRUNC.NTZ R3, R3 ;  /* 0x0000000300037305 */ /* 0x000e24000021f000 */
[----:B0-----:R-:W-:-:S04]  /*0390*/  IMAD.MOV R8, RZ, RZ, -R3 ;  /* 0x000000ffff087224 */ /* 0x001fc800078e0a03 */
[----:B------:R-:W-:Y:S01]  /*03a0*/  IMAD.MOV.U32 R2, RZ, RZ, R8 ;  /* 0x000000ffff027224 */ /* 0x000fe200078e0008 */
[----:B------:R-:W-:-:S03]  /*03b0*/  IABS R8, R11 ;  /* 0x0000000b00087213 */ /* 0x000fc60000000000 */
[----:B------:R-:W-:Y:S02]  /*03c0*/  IMAD R5, R2, R7, RZ ;  /* 0x0000000702057224 */ /* 0x000fe400078e02ff */
[----:B------:R-:W-:Y:S02]  /*03d0*/  IMAD.MOV.U32 R2, RZ, RZ, RZ ;  /* 0x000000ffff027224 */ /* 0x000fe400078e00ff */
[----:B------:R-:W-:Y:S02]  /*03e0*/  IMAD.MOV R0, RZ, RZ, -R8 ;  /* 0x000000ffff007224 */ /* 0x000fe400078e0a08 */
[----:B------:R-:W-:Y:S01]  /*03f0*/  IMAD.HI.U32 R2, R3, R5, R2 ;  /* 0x0000000503027227 */ /* 0x000fe200078e0002 */
[----:B------:R-:W-:-:S04]  /*0400*/  LOP3.LUT R3, R12, 0x20, RZ, 0xc0, !PT ;  /* 0x000000200c037812 */ /* 0x000fc800078ec0ff */
[----:B------:R-:W-:Y:S01]  /*0410*/  R2UR UR4, R3 ;  /* 0x00000000030472ca */ /* 0x000fe200000e0000 */
[----:B------:R-:W-:Y:S01]  /*0420*/  IMAD.HI.U32 R2, R2, R9, RZ ;  /* 0x0000000902027227 */ /* 0x000fe200078e00ff */
[----:B------:R-:W-:-:S03]  /*0430*/  LOP3.LUT R3, R12, 0xf, RZ, 0xc0, !PT ;  /* 0x0000000f0c037812 */ /* 0x000fc600078ec0ff */
[----:B------:R-:W-:-:S05]  /*0440*/  IMAD R0, R2, R0, R9 ;  /* 0x0000000002007224 */ /* 0x000fca00078e0209 */
[----:B------:R-:W-:-:S13]  /*0450*/  ISETP.GT.U32.AND P1, PT, R7, R0, PT ;  /* 0x000000000700720c */ /* 0x000fda0003f24070 */
[----:B------:R-:W-:Y:S02]  /*0460*/  @!P1 IMAD.IADD R0, R0, 0x1, -R7 ;  /* 0x0000000100009824 */ /* 0x000fe400078e0a07 */
[----:B------:R-:W-:Y:S01]  /*0470*/  @!P1 VIADD R2, R2, 0x1 ;  /* 0x0000000102029836 */ /* 0x000fe20000000000 */
[----:B------:R-:W-:Y:S02]  /*0480*/  ISETP.NE.AND P1, PT, R11, RZ, PT ;  /* 0x000000ff0b00720c */ /* 0x000fe40003f25270 */
[----:B------:R-:W-:Y:S02]  /*0490*/  ISETP.GE.U32.AND P0, PT, R0, R7, PT ;  /* 0x000000070000720c */ /* 0x000fe40003f06070 */
[----:B------:R-:W-:-:S04]  /*04a0*/  LOP3.LUT R0, R4, R11, RZ, 0x3c, !PT ;  /* 0x0000000b04007212 */ /* 0x000fc800078e3cff */
[----:B------:R-:W-:-:S07]  /*04b0*/  ISETP.GE.AND P2, PT, R0, RZ, PT ;  /* 0x000000ff0000720c */ /* 0x000fce0003f46270 */
[----:B------:R-:W-:Y:S01]  /*04c0*/  @P0 VIADD R2, R2, 0x1 ;  /* 0x0000000102020836 */ /* 0x000fe20000000000 */
[----:B------:R-:W-:-:S05]  /*04d0*/  ISETP.GT.AND P0, PT, R68, 0x1f, PT ;  /* 0x0000001f4400780c */ /* 0x000fca0003f04270 */
[----:B------:R-:W-:Y:S01]  /*04e0*/  @!P2 IMAD.MOV R2, RZ, RZ, -R2 ;  /* 0x000000ffff02a224 */ /* 0x000fe200078e0a02 */
[----:B------:R-:W-:-:S05]  /*04f0*/  @!P1 LOP3.LUT R2, RZ, R11, RZ, 0x33, !PT ;  /* 0x0000000bff029212 */ /* 0x000fca00078e33ff */
[----:B------:R-:W-:Y:S02]  /*0500*/  IMAD.MOV R0, RZ, RZ, -R2 ;  /* 0x000000ffff007224 */ /* 0x000fe400078e0a02 */
[C---:B------:R-:W-:Y:S01]  /*0510*/  @!P0 IMAD.SHL.U32 R9, R12.reuse, 0x2, RZ ;  /* 0x000000020c098824 */ /* 0x040fe200078e00ff */
[----:B------:R-:W-:Y:S01]  /*0520*/  @!P0 CS2R R24, SRZ ;  /* 0x0000000000188805 */ /* 0x000fe2000001ff00 */
[----:B------:R-:W-:Y:S01]  /*0530*/  IMAD R0, R11, R0, R4 ;  /* 0x000000000b007224 */ /* 0x000fe200078e0204 */
[----:B------:R-:W-:Y:S01]  /*0540*/  @!P0 CS2R R26, SRZ ;  /* 0x00000000001a8805 */ /* 0x000fe2000001ff00 */
[----:B------:R-:W-:Y:S02]  /*0550*/  @!P0 IMAD.SHL.U32 R8, R12, 0x40, RZ ;  /* 0x000000400c088824 */ /* 0x000fe400078e00ff */
[----:B------:R-:W-:Y:S02]  /*0560*/  IMAD.IADD R0, R6, 0x1, R0 ;  /* 0x0000000106007824 */ /* 0x000fe400078e0200 */
[----:B------:R-:W-:-:S02]  /*0570*/  @!P0 IMAD.SHL.U32 R7, R12, 0x8, RZ ;  /* 0x000000080c078824 */ /* 0x000fc400078e00ff */
[----:B------:R-:W-:Y:S02]  /*0580*/  IMAD R10, R0, 0x10, R3 ;  /* 0x00000010000a7824 */ /* 0x000fe400078e0203 */
[----:B------:R-:W-:Y:S01]  /*0590*/  IMAD.SHL.U32 R6, R2, 0x20, RZ ;  /* 0x0000002002067824 */ /* 0x000fe200078e00ff */
[----:B---3--:R-:W-:Y:S06]  /*05a0*/  @!P0 BRA `(.L_x_0) ;  /* 0x0000002000048947 */ /* 0x008fec0003800000 */
[----:B------:R-:W-:Y:S01]  /*05b0*/  IABS R18, R16 ;  /* 0x0000001000127213 */ /* 0x000fe20000000000 */
[----:B------:R-:W0:Y:S01]  /*05c0*/  LDC.64 R54, c[0x0][0x388] ;  /* 0x0000e200ff367b82 */ /* 0x000e220000000a00 */
[----:B------:R-:W-:Y:S01]  /*05d0*/  IABS R2, R17 ;  /* 0x0000001100027213 */ /* 0x000fe20000000000 */
[----:B------:R-:W1:Y:S01]  /*05e0*/  LDCU UR6, c[0x0][0x3a4] ;  /* 0x00007480ff0677ac */ /* 0x000e620008000800 */
[----:B------:R-:W2:Y:S01]  /*05f0*/  I2F.RP R3, R18 ;  /* 0x0000001200037306 */ /* 0x000ea20000209400 */
[----:B------:R-:W-:Y:S02]  /*0600*/  IABS R11, R10 ;  /* 0x0000000a000b7213 */ /* 0x000fe40000000000 */
[----:B------:R-:W-:Y:S02]  /*0610*/  CS2R R40, SRZ ;  /* 0x0000000000287805 */ /* 0x000fe4000001ff00 */
[----:B------:R-:W-:Y:S02]  /*0620*/  ISETP.GE.AND P6, PT, R10, RZ, PT ;  /* 0x000000ff0a00720c */ /* 0x000fe40003fc6270 */
[----:B------:R-:W-:Y:S01]  /*0630*/  CS2R R42, SRZ ;  /* 0x00000000002a7805 */ /* 0x000fe2000001ff00 */
[----:B------:R-:W3:Y:S01]  /*0640*/  LDC R69, c[0x0][0x3a8] ;  /* 0x0000ea00ff457b82 */ /* 0x000ee20000000800 */
[----:B------:R-:W-:Y:S01]  /*0650*/  LOP3.LUT R71, R12, 0x1f, RZ, 0xc0, !PT ;  /* 0x0000001f0c477812 */ /* 0x000fe200078ec0ff */
[----:B------:R-:W4:Y:S01]  /*0660*/  I2F.RP R0, R2 ;  /* 0x0000000200007306 */ /* 0x000f220000209400 */
[----:B------:R-:W-:-:S07]  /*0670*/  LOP3.LUT R44, R14, 0x4, RZ, 0xfc, !PT ;  /* 0x000000040e2c7812 */ /* 0x000fce00078efcff */
[----:B--2---:R-:W2:Y:S08]  /*0680*/  MUFU.RCP R3, R3 ;  /* 0x0000000300037308 */ /* 0x004eb00000001000 */
[----:B----4-:R-:W4:Y:S01]  /*0690*/  MUFU.RCP R0, R0 ;  /* 0x0000000000007308 */ /* 0x010f220000001000 */
[----:B---3--:R-:W-:Y:S02]  /*06a0*/  IMAD R44, R44, R69, RZ ;  /* 0x000000452c2c7224 */ /* 0x008fe400078e02ff */
[----:B------:R-:W-:-:S02]  /*06b0*/  IMAD.SHL.U32 R45, R69, 0x20, RZ ;  /* 0x00000020452d7824 */ /* 0x000fc400078e00ff */
[----:B--2---:R-:W-:Y:S02]  /*06c0*/  VIADD R4, R3, 0xffffffe ;  /* 0x0ffffffe03047836 */ /* 0x004fe40000000000 */
[----:B------:R-:W-:Y:S01]  /*06d0*/  IMAD.U32 R3, RZ, RZ, UR4 ;  /* 0x00000004ff037e24 */ /* 0x000fe2000f8e00ff */
[----:B------:R-:W-:Y:S01]  /*06e0*/  ULEA UR4, UR4, UR5, 0x4 ;  /* 0x0000000504047291 */ /* 0x000fe2000f8e20ff */
[----:B------:R2:W3:Y:S01]  /*06f0*/  F2I.FTZ.U32.TRUNC.NTZ R5, R4 ;  /* 0x0000000400057305 */ /* 0x0004e2000021f000 */
[----:B----4-:R-:W-:-:S07]  /*0700*/  VIADD R8, R0, 0xffffffe ;  /* 0x0ffffffe00087836 */ /* 0x010fce0000000000 */
[----:B------:R4:W5:Y:S01]  /*0710*/  F2I.FTZ.U32.TRUNC.NTZ R9, R8 ;  /* 0x0000000800097305 */ /* 0x000962000021f000 */
[----:B--2---:R-:W-:Y:S02]  /*0720*/  IMAD.MOV.U32 R4, RZ, RZ, RZ ;  /* 0x000000ffff047224 */ /* 0x004fe400078e00ff */
[----:B---3--:R-:W-:Y:S02]  /*0730*/  IMAD.MOV R7, RZ, RZ, -R5 ;  /* 0x000000ffff077224 */ /* 0x008fe400078e0a05 */
[----:B----4-:R-:W-:Y:S02]  /*0740*/  IMAD.MOV.U32 R8, RZ, RZ, RZ ;  /* 0x000000ffff087224 */ /* 0x010fe400078e00ff */
[----:B------:R-:W-:-:S04]  /*0750*/  IMAD R7, R7, R18, RZ ;  /* 0x0000001207077224 */ /* 0x000fc800078e02ff */
[----:B------:R-:W-:Y:S01]  /*0760*/  IMAD.HI.U32 R5, R5, R7, R4 ;  /* 0x0000000705057227 */ /* 0x000fe200078e0004 */
[----:B------:R-:W-:-:S03]  /*0770*/  LEA.HI R4, R3, R6, RZ, 0x1b ;  /* 0x0000000603047211 */ /* 0x000fc600078fd8ff */
[----:B-----5:R-:W-:Y:S01]  /*0780*/  IMAD.MOV R3, RZ, RZ, -R9 ;  /* 0x000000ffff037224 */ /* 0x020fe200078e0a09 */
[----:B------:R-:W-:Y:S01]  /*0790*/  IABS R39, R4 ;  /* 0x0000000400277213 */ /* 0x000fe20000000000 */
[----:B------:R-:W-:-:S04]  /*07a0*/  IMAD.HI.U32 R5, R5, R11, RZ ;  /* 0x0000000b05057227 */ /* 0x000fc800078e00ff */
[----:B------:R-:W-:Y:S02]  /*07b0*/  IMAD.MOV R5, RZ, RZ, -R5 ;  /* 0x000000ffff057224 */ /* 0x000fe400078e0a05 */
[----:B------:R-:W-:Y:S02]  /*07c0*/  VIADD R15, R4, 0x1e ;  /* 0x0000001e040f7836 */ /* 0x000fe40000000000 */
[----:B------:R-:W-:Y:S01]  /*07d0*/  IMAD R11, R18, R5, R11 ;  /* 0x00000005120b7224 */ /* 0x000fe200078e020b */
[----:B------:R-:W-:Y:S01]  /*07e0*/  SHF.R.S32.HI R5, RZ, 0x1f, R68 ;  /* 0x0000001fff057819 */ /* 0x000fe20000011444 */
[----:B------:R-:W-:Y:S01]  /*07f0*/  IMAD R3, R3, R2, RZ ;  /* 0x0000000203037224 */ /* 0x000fe200078e02ff */
[----:B------:R-:W-:Y:S01]  /*0800*/  IABS R7, R15 ;  /* 0x0000000f00077213 */ /* 0x000fe20000000000 */
[----:B------:R-:W-:Y:S01]  /*0810*/  VIADD R19, R4, 0x1c ;  /* 0x0000001c04137836 */ /* 0x000fe20000000000 */
[----:B------:R-:W-:Y:S01]  /*0820*/  ISETP.GT.U32.AND P0, PT, R18, R11, PT ;  /* 0x0000000b1200720c */ /* 0x000fe20003f04070 */
[----:B------:R-:W-:Y:S01]  /*0830*/  IMAD.HI.U32 R3, R9, R3, R8 ;  /* 0x0000000309037227 */ /* 0x000fe200078e0008 */
[----:B------:R-:W-:-:S02]  /*0840*/  LEA.HI R68, R5, R68, RZ, 0x5 ;  /* 0x0000004405447211 */ /* 0x000fc400078f28ff */
[----:B------:R-:W-:Y:S01]  /*0850*/  IABS R8, R19 ;  /* 0x0000001300087213 */ /* 0x000fe20000000000 */
[----:B------:R-:W-:Y:S01]  /*0860*/  VIADD R20, R4, 0x1a ;  /* 0x0000001a04147836 */ /* 0x000fe20000000000 */
[----:B------:R-:W-:Y:S01]  /*0870*/  ISETP.GE.AND P2, PT, R15, RZ, PT ;  /* 0x000000ff0f00720c */ /* 0x000fe20003f46270 */
[----:B------:R-:W-:Y:S01]  /*0880*/  IMAD.HI.U32 R0, R3, R7, RZ ;  /* 0x0000000703007227 */ /* 0x000fe200078e00ff */
[----:B------:R-:W-:Y:S02]  /*0890*/  ISETP.GE.AND P5, PT, R19, RZ, PT ;  /* 0x000000ff1300720c */ /* 0x000fe40003fa6270 */
[----:B------:R-:W-:Y:S01]  /*08a0*/  IABS R13, R20 ;  /* 0x00000014000d7213 */ /* 0x000fe20000000000 */
[----:B------:R-:W-:Y:S01]  /*08b0*/  IMAD.MOV R0, RZ, RZ, -R0 ;  /* 0x000000ffff007224 */ /* 0x000fe200078e0a00 */
[----:B------:R-:W-:Y:S01]  /*08c0*/  ISETP.GE.AND P4, PT, R20, RZ, PT ;  /* 0x000000ff1400720c */ /* 0x000fe20003f86270 */
[----:B------:R-:W-:Y:S01]  /*08d0*/  @!P0 IMAD.IADD R11, R11, 0x1, -R18 ;  /* 0x000000010b0b8824 */ /* 0x000fe200078e0a12 */
[----:B------:R-:W-:Y:S01]  /*08e0*/  ISETP.NE.AND P0, PT, R16, RZ, PT ;  /* 0x000000ff1000720c */ /* 0x000fe20003f05270 */
[----:B------:R-:W-:Y:S01]  /*08f0*/  IMAD R7, R2, R0, R7 ;  /* 0x0000000002077224 */ /* 0x000fe200078e0207 */
[----:B------:R-:W-:Y:S01]  /*0900*/  SHF.R.S32.HI R68, RZ, 0x5, R68 ;  /* 0x00000005ff447819 */ /* 0x000fe20000011444 */
[----:B------:R-:W-:Y:S01]  /*0910*/  IMAD.HI.U32 R0, R3, R8, RZ ;  /* 0x0000000803007227 */ /* 0x000fe200078e00ff */
[----:B------:R-:W-:-:S02]  /*0920*/  ISETP.GT.U32.AND P3, PT, R18, R11, PT ;  /* 0x0000000b1200720c */ /* 0x000fc40003f64070 */
[----:B------:R-:W-:Y:S01]  /*0930*/  ISETP.GT.U32.AND P1, PT, R2, R7, PT ;  /* 0x000000070200720c */ /* 0x000fe20003f24070 */
[----:B------:R-:W-:-:S04]  /*0940*/  IMAD.HI.U32 R5, R3, R13, RZ ;  /* 0x0000000d03057227 */ /* 0x000fc800078e00ff */
[----:B------:R-:W-:Y:S02]  /*0950*/  IMAD.MOV R9, RZ, RZ, -R0 ;  /* 0x000000ffff097224 */ /* 0x000fe400078e0a00 */
[----:B------:R-:W-:Y:S02]  /*0960*/  IMAD.MOV R15, RZ, RZ, -R5 ;  /* 0x000000ffff0f7224 */ /* 0x000fe400078e0a05 */
[C---:B------:R-:W-:Y:S02]  /*0970*/  IMAD R5, R2.reuse, R9, R8 ;  /* 0x0000000902057224 */ /* 0x040fe400078e0208 */
[----:B------:R-:W-:Y:S02]  /*0980*/  @!P3 IMAD.IADD R11, R11, 0x1, -R18 ;  /* 0x000000010b0bb824 */ /* 0x000fe400078e0a12 */
[----:B------:R-:W-:Y:S01]  /*0990*/  @!P1 IMAD.IADD R7, R7, 0x1, -R2 ;  /* 0x0000000107079824 */ /* 0x000fe200078e0a02 */
[----:B------:R-:W-:Y:S01]  /*09a0*/  ISETP.GT.U32.AND P3, PT, R2, R5, PT ;  /* 0x000000050200720c */ /* 0x000fe20003f64070 */
[----:B------:R-:W-:-:S02]  /*09b0*/  IMAD.MOV.U32 R0, RZ, RZ, R11 ;  /* 0x000000ffff007224 */ /* 0x000fc400078e000b */
[----:B------:R-:W-:Y:S02]  /*09c0*/  VIADD R8, R4, 0x18 ;  /* 0x0000001804087836 */ /* 0x000fe40000000000 */
[----:B------:R-:W-:Y:S01]  /*09d0*/  @!P6 IMAD.MOV R0, RZ, RZ, -R0 ;  /* 0x000000ffff00e224 */ /* 0x000fe200078e0a00 */
[C---:B------:R-:W-:Y:S01]  /*09e0*/  ISETP.GT.U32.AND P6, PT, R2.reuse, R7, PT ;  /* 0x000000070200720c */ /* 0x040fe20003fc4070 */
[----:B------:R-:W-:Y:S01]  /*09f0*/  IMAD R9, R2, R15, R13 ;  /* 0x0000000f02097224 */ /* 0x000fe200078e020d */
[----:B------:R-:W-:Y:S01]  /*0a00*/  IABS R13, R8 ;  /* 0x00000008000d7213 */ /* 0x000fe20000000000 */
[C---:B------:R-:W-:Y:S01]  /*0a10*/  VIADD R11, R4.reuse, 0x16 ;  /* 0x00000016040b7836 */ /* 0x040fe20000000000 */
[----:B------:R-:W-:Y:S01]  /*0a20*/  @!P0 LOP3.LUT R0, RZ, R16, RZ, 0x33, !PT ;  /* 0x00000010ff008212 */ /* 0x000fe200078e33ff */
[----:B------:R-:W-:Y:S01]  /*0a30*/  VIADD R24, R4, 0x14 ;  /* 0x0000001404187836 */ /* 0x000fe20000000000 */
[----:B------:R-:W-:Y:S01]  /*0a40*/  ISETP.GE.AND P0, PT, R8, RZ, PT ;  /* 0x000000ff0800720c */ /* 0x000fe20003f06270 */
[----:B------:R-:W-:Y:S01]  /*0a50*/  @!P3 IMAD.IADD R5, R5, 0x1, -R2 ;  /* 0x000000010505b824 */ /* 0x000fe200078e0a02 */
[----:B------:R-:W-:Y:S01]  /*0a60*/  IABS R16, R11 ;  /* 0x0000000b00107213 */ /* 0x000fe20000000000 */
[----:B------:R-:W-:Y:S01]  /*0a70*/  IMAD.HI.U32 R8, R3, R13, RZ ;  /* 0x0000000d03087227 */ /* 0x000fe200078e00ff */
[----:B------:R-:W-:-:S02]  /*0a80*/  IABS R18, R24 ;  /* 0x0000001800127213 */ /* 0x000fc40000000000 */
[C---:B------:R-:W-:Y:S01]  /*0a90*/  ISETP.GT.U32.AND P3, PT, R2.reuse, R5, PT ;  /* 0x000000050200720c */ /* 0x040fe20003f64070 */
[----:B------:R-:W-:Y:S01]  /*0aa0*/  @!P6 IMAD.IADD R7, R7, 0x1, -R2 ;  /* 0x000000010707e824 */ /* 0x000fe200078e0a02 */
[----:B------:R-:W-:Y:S01]  /*0ab0*/  ISETP.GT.U32.AND P6, PT, R2, R9, PT ;  /* 0x000000090200720c */ /* 0x000fe20003fc4070 */
[----:B------:R-:W-:Y:S01]  /*0ac0*/  IMAD.MOV R15, RZ, RZ, -R8 ;  /* 0x000000ffff0f7224 */ /* 0x000fe200078e0a08 */
[----:B------:R-:W-:Y:S01]  /*0ad0*/  ISETP.GE.AND P1, PT, R11, RZ, PT ;  /* 0x000000ff0b00720c */ /* 0x000fe20003f26270 */
[----:B------:R-:W-:-:S04]  /*0ae0*/  IMAD.HI.U32 R11, R3, R16, RZ ;  /* 0x00000010030b7227 */ /* 0x000fc800078e00ff */
[----:B------:R-:W-:Y:S02]  /*0af0*/  IMAD R13, R2, R15, R13 ;  /* 0x0000000f020d7224 */ /* 0x000fe400078e020d */
[----:B------:R-:W-:-:S04]  /*0b00*/  IMAD.HI.U32 R8, R3, R18, RZ ;  /* 0x0000001203087227 */ /* 0x000fc800078e00ff */
[--C-:B------:R-:W-:Y:S02]  /*0b10*/  @!P6 IMAD.IADD R9, R9, 0x1, -R2.reuse ;  /* 0x000000010909e824 */ /* 0x100fe400078e0a02 */
[----:B------:R-:W-:Y:S01]  /*0b20*/  @!P3 IMAD.IADD R5, R5, 0x1, -R2 ;  /* 0x000000010505b824 */ /* 0x000fe200078e0a02 */
[C---:B------:R-:W-:Y:S01]  /*0b30*/  ISETP.GT.U32.AND P3, PT, R2.reuse, R13, PT ;  /* 0x0000000d0200720c */ /* 0x040fe20003f64070 */
[----:B------:R-:W-:Y:S01]  /*0b40*/  IMAD.MOV R19, RZ, RZ, -R11 ;  /* 0x000000ffff137224 */ /* 0x000fe200078e0a0b */
[C---:B------:R-:W-:Y:S01]  /*0b50*/  ISETP.GT.U32.AND P6, PT, R2.reuse, R9, PT ;  /* 0x000000090200720c */ /* 0x040fe20003fc4070 */
[----:B------:R-:W-:Y:S02]  /*0b60*/  IMAD.MOV R21, RZ, RZ, -R8 ;  /* 0x000000ffff157224 */ /* 0x000fe400078e0a08 */
[C---:B------:R-:W-:Y:S02]  /*0b70*/  IMAD R15, R2.reuse, R19, R16 ;  /* 0x00000013020f7224 */ /* 0x040fe400078e0210 */
[----:B------:R-:W-:-:S02]  /*0b80*/  IMAD R19, R2, R21, R18 ;  /* 0x0000001502137224 */ /* 0x000fc400078e0212 */
[C---:B------:R-:W-:Y:S02]  /*0b90*/  VIADD R16, R4.reuse, 0x10 ;  /* 0x0000001004107836 */ /* 0x040fe40000000000 */
[----:B------:R-:W-:Y:S02]  /*0ba0*/  VIADD R22, R4, 0x12 ;  /* 0x0000001204167836 */ /* 0x000fe40000000000 */
[--C-:B------:R-:W-:Y:S01]  /*0bb0*/  @!P3 IMAD.IADD R13, R13, 0x1, -R2.reuse ;  /* 0x000000010d0db824 */ /* 0x100fe200078e0a02 */
[C---:B------:R-:W-:Y:S01]  /*0bc0*/  ISETP.GT.U32.AND P3, PT, R2.reuse, R19, PT ;  /* 0x000000130200720c */ /* 0x040fe20003f64070 */
[----:B------:R-:W-:Y:S01]  /*0bd0*/  @!P6 IMAD.IADD R9, R9, 0x1, -R2 ;  /* 0x000000010909e824 */ /* 0x000fe200078e0a02 */
[----:B------:R-:W-:Y:S01]  /*0be0*/  ISETP.GT.U32.AND P6, PT, R2, R15, PT ;  /* 0x0000000f0200720c */ /* 0x000fe20003fc4070 */
[C---:B------:R-:W-:Y:S01]  /*0bf0*/  VIADD R18, R4.reuse, 0xe ;  /* 0x0000000e04127836 */ /* 0x040fe20000000000 */
[----:B------:R-:W-:Y:S01]  /*0c00*/  IABS R23, R16 ;  /* 0x0000001000177213 */ /* 0x000fe20000000000 */
[----:B------:R-:W-:Y:S01]  /*0c10*/  @!P2 IMAD.MOV R7, RZ, RZ, -R7 ;  /* 0x000000ffff07a224 */ /* 0x000fe200078e0a07 */
[----:B------:R-:W-:Y:S01]  /*0c20*/  IABS R20, R22 ;  /* 0x0000001600147213 */ /* 0x000fe20000000000 */
[----:B------:R-:W-:Y:S01]  /*0c30*/  VIADD R26, R4, 0xa ;  /* 0x0000000a041a7836 */ /* 0x000fe20000000000 */
[----:B------:R-:W-:Y:S01]  /*0c40*/  IABS R25, R18 ;  /* 0x0000001200197213 */ /* 0x000fe20000000000 */
[----:B------:R-:W-:-:S03]  /*0c50*/  IMAD.HI.U32 R8, R3, R23, RZ ;  /* 0x0000001703087227 */ /* 0x000fc600078e00ff */
[----:B------:R-:W-:Y:S01]  /*0c60*/  IABS R29, R26 ;  /* 0x0000001a001d7213 */ /* 0x000fe20000000000 */
[----:B------:R-:W-:-:S04]  /*0c70*/  IMAD.HI.U32 R11, R3, R20, RZ ;  /* 0x00000014030b7227 */ /* 0x000fc800078e00ff */
[----:B------:R-:W-:Y:S02]  /*0c80*/  @!P3 IMAD.IADD R19, R19, 0x1, -R2 ;  /* 0x000000011313b824 */ /* 0x000fe400078e0a02 */
[----:B------:R-:W-:Y:S02]  /*0c90*/  IMAD.MOV R8, RZ, RZ, -R8 ;  /* 0x000000ffff087224 */ /* 0x000fe400078e0a08 */
[----:B------:R-:W-:Y:S01]  /*0ca0*/  @!P6 IMAD.IADD R15, R15, 0x1, -R2 ;  /* 0x000000010f0fe824 */ /* 0x000fe200078e0a02 */
[C---:B------:R-:W-:Y:S01]  /*0cb0*/  ISETP.GT.U32.AND P6, PT, R2.reuse, R13, PT ;  /* 0x0000000d0200720c */ /* 0x040fe20003fc4070 */
[----:B------:R-:W-:Y:S01]  /*0cc0*/  IMAD.MOV R11, RZ, RZ, -R11 ;  /* 0x000000ffff0b7224 */ /* 0x000fe200078e0a0b */
[C---:B------:R-:W-:Y:S01]  /*0cd0*/  ISETP.GT.U32.AND P2, PT, R2.reuse, R19, PT ;  /* 0x000000130200720c */ /* 0x040fe20003f44070 */
[C---:B------:R-:W-:Y:S01]  /*0ce0*/  IMAD R23, R2.reuse, R8, R23 ;  /* 0x0000000802177224 */ /* 0x040fe200078e0217 */
[----:B------:R-:W-:Y:S01]  /*0cf0*/  ISETP.GT.U32.AND P3, PT, R2, R15, PT ;  /* 0x0000000f0200720c */ /* 0x000fe20003f64070 */
[----:B------:R-:W-:-:S04]  /*0d00*/  IMAD.HI.U32 R8, R3, R25, RZ ;  /* 0x0000001903087227 */ /* 0x000fc800078e00ff */
[----:B------:R-:W-:Y:S02]  /*0d10*/  IMAD R21, R2, R11, R20 ;  /* 0x0000000b02157224 */ /* 0x000fe400078e0214 */
[----:B------:R-:W-:Y:S02]  /*0d20*/  VIADD R20, R4, 0xc ;  /* 0x0000000c04147836 */ /* 0x000fe40000000000 */
[----:B------:R-:W-:Y:S02]  /*0d30*/  IMAD.MOV R8, RZ, RZ, -R8 ;  /* 0x000000ffff087224 */ /* 0x000fe400078e0a08 */
[--C-:B------:R-:W-:Y:S01]  /*0d40*/  @!P6 IMAD.IADD R13, R13, 0x1, -R2.reuse ;  /* 0x000000010d0de824 */ /* 0x100fe200078e0a02 */
[----:B------:R-:W-:Y:S01]  /*0d50*/  IABS R27, R20 ;  /* 0x00000014001b7213 */ /* 0x000fe20000000000 */
[C---:B------:R-:W-:Y:S01]  /*0d60*/  IMAD R25, R2.reuse, R8, R25 ;  /* 0x0000000802197224 */ /* 0x040fe200078e0219 */
[----:B------:R-:W-:Y:S01]  /*0d70*/  ISETP.GT.U32.AND P6, PT, R2, R21, PT ;  /* 0x000000150200720c */ /* 0x000fe20003fc4070 */
[----:B------:R-:W-:-:S02]  /*0d80*/  @!P2 IMAD.IADD R19, R19, 0x1, -R2 ;  /* 0x000000011313a824 */ /* 0x000fc400078e0a02 */
[----:B------:R-:W-:Y:S01]  /*0d90*/  IMAD.HI.U32 R11, R3, R27, RZ ;  /* 0x0000001b030b7227 */ /* 0x000fe200078e00ff */
[----:B------:R-:W-:-:S03]  /*0da0*/  ISETP.GT.U32.AND P2, PT, R2, R25, PT ;  /* 0x000000190200720c */ /* 0x000fc60003f44070 */
[----:B------:R-:W-:Y:S01]  /*0db0*/  @!P3 IMAD.IADD R15, R15, 0x1, -R2 ;  /* 0x000000010f0fb824 */ /* 0x000fe200078e0a02 */
[----:B------:R-:W-:Y:S01]  /*0dc0*/  ISETP.GT.U32.AND P3, PT, R2, R23, PT ;  /* 0x000000170200720c */ /* 0x000fe20003f64070 */
[----:B------:R-:W-:Y:S02]  /*0dd0*/  VIADD R28, R4, 0x8 ;  /* 0x00000008041c7836 */ /* 0x000fe40000000000 */
[----:B------:R-:W-:Y:S02]  /*0de0*/  IMAD.MOV R11, RZ, RZ, -R11 ;  /* 0x000000ffff0b7224 */ /* 0x000fe400078e0a0b */
[----:B------:R-:W-:Y:S01]  /*0df0*/  IMAD.HI.U32 R8, R3, R29, RZ ;  /* 0x0000001d03087227 */ /* 0x000fe200078e00ff */
[----:B------:R-:W-:-:S03]  /*0e00*/  IABS R31, R28 ;  /* 0x0000001c001f7213 */ /* 0x000fc60000000000 */
[----:B------:R-:W-:Y:S02]  /*0e10*/  VIADD R30, R4, 0x6 ;  /* 0x00000006041e7836 */ /* 0x000fe40000000000 */
[----:B------:R-:W-:Y:S02]  /*0e20*/  IMAD R27, R2, R11, R27 ;  /* 0x0000000b021b7224 */ /* 0x000fe400078e021b */
[----:B------:R-:W-:Y:S01]  /*0e30*/  IMAD.MOV R8, RZ, RZ, -R8 ;  /* 0x000000ffff087224 */ /* 0x000fe200078e0a08 */
[----:B------:R-:W-:Y:S01]  /*0e40*/  IABS R33, R30 ;  /* 0x0000001e00217213 */ /* 0x000fe20000000000 */
[----:B------:R-:W-:Y:S02]  /*0e50*/  VIADD R32, R4, 0x4 ;  /* 0x0000000404207836 */ /* 0x000fe40000000000 */
[C---:B------:R-:W-:Y:S02]  /*0e60*/  IMAD R29, R2.reuse, R8, R29 ;  /* 0x00000008021d7224 */ /* 0x040fe400078e021d */
[----:B------:R-:W-:Y:S01]  /*0e70*/  @!P6 IMAD.IADD R21, R21, 0x1, -R2 ;  /* 0x000000011515e824 */ /* 0x000fe200078e0a02 */
[----:B------:R-:W-:Y:S01]  /*0e80*/  ISETP.GT.U32.AND P6, PT, R2, R27, PT ;  /* 0x0000001b0200720c */ /* 0x000fe20003fc4070 */
[----:B------:R-:W-:Y:S01]  /*0e90*/  IMAD.HI.U32 R11, R3, R31, RZ ;  /* 0x0000001f030b7227 */ /* 0x000fe200078e00ff */
[----:B------:R-:W-:-:S03]  /*0ea0*/  IABS R35, R32 ;  /* 0x0000002000237213 */ /* 0x000fc60000000000 */
[--C-:B------:R-:W-:Y:S01]  /*0eb0*/  @!P2 IMAD.IADD R25, R25, 0x1, -R2.reuse ;  /* 0x000000011919a824 */ /* 0x100fe200078e0a02 */
[C---:B------:R-:W-:Y:S01]  /*0ec0*/  ISETP.GE.AND P2, PT, R4.reuse, RZ, PT ;  /* 0x000000ff0400720c */ /* 0x040fe20003f46270 */
[----:B------:R-:W-:Y:S02]  /*0ed0*/  VIADD R34, R4, 0x2 ;  /* 0x0000000204227836 */ /* 0x000fe40000000000 */
[----:B------:R-:W-:Y:S01]  /*0ee0*/  @!P3 IMAD.IADD R23, R23, 0x1, -R2 ;  /* 0x000000011717b824 */ /* 0x000fe200078e0a02 */
[----:B------:R-:W-:Y:S01]  /*0ef0*/  ISETP.GT.U32.AND P3, PT, R2, R29, PT ;  /* 0x0000001d0200720c */ /* 0x000fe20003f64070 */
[----:B------:R-:W-:Y:S01]  /*0f00*/  IMAD.HI.U32 R4, R3, R33, RZ ;  /* 0x0000002103047227 */ /* 0x000fe200078e00ff */
[----:B------:R-:W-:-:S03]  /*0f10*/  IABS R37, R34 ;  /* 0x0000002200257213 */ /* 0x000fc60000000000 */
[----:B------:R-:W-:Y:S02]  /*0f20*/  IMAD.MOV R11, RZ, RZ, -R11 ;  /* 0x000000ffff0b7224 */ /* 0x000fe400078e0a0b */
[----:B------:R-:W-:-:S04]  /*0f30*/  IMAD.HI.U32 R8, R3, R35, RZ ;  /* 0x0000002303087227 */ /* 0x000fc800078e00ff */
[----:B------:R-:W-:Y:S02]  /*0f40*/  IMAD.MOV R4, RZ, RZ, -R4 ;  /* 0x000000ffff047224 */ /* 0x000fe400078e0a04 */
[C---:B------:R-:W-:Y:S02]  /*0f50*/  IMAD R31, R2.reuse, R11, R31 ;  /* 0x0000000b021f7224 */ /* 0x040fe400078e021f */
[----:B------:R-:W-:Y:S02]  /*0f60*/  IMAD.MOV R11, RZ, RZ, -R8 ;  /* 0x000000ffff0b7224 */ /* 0x000fe400078e0a08 */
[----:B------:R-:W-:Y:S02]  /*0f70*/  IMAD R33, R2, R4, R33 ;  /* 0x0000000402217224 */ /* 0x000fe400078e0221 */
[----:B------:R-:W-:-:S04]  /*0f80*/  IMAD.HI.U32 R8, R3, R39, RZ ;  /* 0x0000002703087227 */ /* 0x000fc800078e00ff */
[----:B------:R-:W-:-:S04]  /*0f90*/  IMAD.HI.U32 R4, R3, R37, RZ ;  /* 0x0000002503047227 */ /* 0x000fc800078e00ff */
[----:B------:R-:W-:Y:S01]  /*0fa0*/  @!P6 IMAD.IADD R27, R27, 0x1, -R2 ;  /* 0x000000011b1be824 */ /* 0x000fe200078e0a02 */
[C---:B------:R-:W-:Y:S01]  /*0fb0*/  ISETP.GT.U32.AND P6, PT, R2.reuse, R31, PT ;  /* 0x0000001f0200720c */ /* 0x040fe20003fc4070 */
[----:B------:R-:W-:Y:S01]  /*0fc0*/  IMAD.MOV.U32 R3, RZ, RZ, R5 ;  /* 0x000000ffff037224 */ /* 0x000fe200078e0005 */
[----:B------:R-:W-:Y:S01]  /*0fd0*/  SHF.R.S32.HI R5, RZ, 0x2, R12 ;  /* 0x00000002ff057819 */ /* 0x000fe2000001140c */
[----:B------:R-:W-:Y:S02]  /*0fe0*/  IMAD R35, R2, R11, R35 ;  /* 0x0000000b02237224 */ /* 0x000fe400078e0223 */
[----:B------:R-:W-:Y:S01]  /*0ff0*/  @!P3 IMAD.IADD R29, R29, 0x1, -R2 ;  /* 0x000000011d1db824 */ /* 0x000fe200078e0a02 */
[----:B------:R-:W-:Y:S01]  /*1000*/  ISETP.GE.AND P3, PT, R24, RZ, PT ;  /* 0x000000ff1800720c */ /* 0x000fe20003f66270 */
[----:B------:R-:W-:Y:S01]  /*1010*/  IMAD.MOV.U32 R11, RZ, RZ, R9 ;  /* 0x000000ffff0b7224 */ /* 0x000fe200078e0009 */
[----:B------:R-:W-:Y:S01]  /*1020*/  SGXT R5, R5, 0x1 ;  /* 0x000000010505781a */ /* 0x000fe20000000200 */
[----:B------:R-:W-:Y:S01]  /*1030*/  @!P5 IMAD.MOV R3, RZ, RZ, -R3 ;  /* 0x000000ffff03d224 */ /* 0x000fe200078e0a03 */
[C---:B------:R-:W-:Y:S01]  /*1040*/  ISETP.GT.U32.AND P5, PT, R2.reuse, R21, PT ;  /* 0x000000150200720c */ /* 0x040fe20003fa4070 */
[----:B------:R-:W-:Y:S01]  /*1050*/  @!P4 IMAD.MOV R11, RZ, RZ, -R11 ;  /* 0x000000ffff0bc224 */ /* 0x000fe200078e0a0b */
[C---:B------:R-:W-:Y:S01]  /*1060*/  ISETP.GT.U32.AND P4, PT, R2.reuse, R23, PT ;  /* 0x000000170200720c */ /* 0x040fe20003f84070 */
[----:B------:R-:W-:Y:S01]  /*1070*/  IMAD.MOV R8, RZ, RZ, -R8 ;  /* 0x000000ffff087224 */ /* 0x000fe200078e0a08 */
[----:B------:R-:W-:Y:S01]  /*1080*/  LOP3.LUT R5, R5, 0x90, RZ, 0xc0, !PT ;  /* 0x0000009005057812 */ /* 0x000fe200078ec0ff */
[----:B------:R-:W-:Y:S01]  /*1090*/  @!P6 IMAD.IADD R31, R31, 0x1, -R2 ;  /* 0x000000011f1fe824 */ /* 0x000fe200078e0a02 */
[C---:B------:R-:W-:Y:S01]  /*10a0*/  ISETP.GT.U32.AND P6, PT, R2.reuse, R29, PT ;  /* 0x0000001d0200720c */ /* 0x040fe20003fc4070 */
[----:B------:R-:W-:Y:S01]  /*10b0*/  @!P0 IMAD.MOV R13, RZ, RZ, -R13 ;  /* 0x000000ffff0d8224 */ /* 0x000fe200078e0a0d */
[C---:B------:R-:W-:Y:S01]  /*10c0*/  ISETP.GT.U32.AND P0, PT, R2.reuse, R25, PT ;  /* 0x000000190200720c */ /* 0x040fe20003f04070 */
[----:B------:R-:W-:Y:S01]  /*10d0*/  @!P1 IMAD.MOV R15, RZ, RZ, -R15 ;  /* 0x000000ffff0f9224 */ /* 0x000fe200078e0a0f */
[C---:B------:R-:W-:Y:S01]  /*10e0*/  ISETP.GT.U32.AND P1, PT, R2.reuse, R27, PT ;  /* 0x0000001b0200720c */ /* 0x040fe20003f24070 */
[----:B------:R-:W-:Y:S01]  /*10f0*/  @!P3 IMAD.MOV R19, RZ, RZ, -R19 ;  /* 0x000000ffff13b224 */ /* 0x000fe200078e0a13 */
[C---:B------:R-:W-:Y:S01]  /*1100*/  ISETP.GT.U32.AND P3, PT, R2.reuse, R31, PT ;  /* 0x0000001f0200720c */ /* 0x040fe20003f64070 */
[----:B------:R-:W-:-:S02]  /*1110*/  IMAD R39, R2, R8, R39 ;  /* 0x0000000802277224 */ /* 0x000fc400078e0227 */
[--C-:B------:R-:W-:Y:S01]  /*1120*/  @!P5 IMAD.IADD R21, R21, 0x1, -R2.reuse ;  /* 0x000000011515d824 */ /* 0x100fe200078e0a02 */
[C---:B------:R-:W-:Y:S01]  /*1130*/  ISETP.GT.U32.AND P5, PT, R2.reuse, R33, PT ;  /* 0x000000210200720c */ /* 0x040fe20003fa4070 */
[----:B------:R-:W-:Y:S01]  /*1140*/  @!P4 IMAD.IADD R23, R23, 0x1, -R2 ;  /* 0x000000011717c824 */ /* 0x000fe200078e0a02 */
[C---:B------:R-:W-:Y:S01]  /*1150*/  ISETP.GT.U32.AND P4, PT, R2.reuse, R39, PT ;  /* 0x000000270200720c */ /* 0x040fe20003f84070 */
[----:B------:R-:W-:Y:S02]  /*1160*/  IMAD.MOV R4, RZ, RZ, -R4 ;  /* 0x000000ffff047224 */ /* 0x000fe400078e0a04 */
[--C-:B------:R-:W-:Y:S01]  /*1170*/  @!P0 IMAD.IADD R25, R25, 0x1, -R2.reuse ;  /* 0x0000000119198824 */ /* 0x100fe200078e0a02 */
[C---:B------:R-:W-:Y:S01]  /*1180*/  ISETP.GT.U32.AND P0, PT, R2.reuse, R35, PT ;  /* 0x000000230200720c */ /* 0x040fe20003f04070 */
[----:B------:R-:W-:Y:S02]  /*1190*/  IMAD R37, R2, R4, R37 ;  /* 0x0000000402257224 */ /* 0x000fe400078e0225 */
[--C-:B------:R-:W-:Y:S01]  /*11a0*/  @!P1 IMAD.IADD R27, R27, 0x1, -R2.reuse ;  /* 0x000000011b1b9824 */ /* 0x100fe200078e0a02 */
[----:B------:R-:W-:Y:S01]  /*11b0*/  ISETP.GE.AND P1, PT, R22, RZ, PT ;  /* 0x000000ff1600720c */ /* 0x000fe20003f26270 */
[--C-:B------:R-:W-:Y:S01]  /*11c0*/  @!P6 IMAD.IADD R29, R29, 0x1, -R2.reuse ;  /* 0x000000011d1de824 */ /* 0x100fe200078e0a02 */
[----:B------:R-:W-:Y:S01]  /*11d0*/  ISETP.GT.U32.AND P6, PT, R2, R37, PT ;  /* 0x000000250200720c */ /* 0x000fe20003fc4070 */
[--C-:B------:R-:W-:Y:S01]  /*11e0*/  @!P3 IMAD.IADD R31, R31, 0x1, -R2.reuse ;  /* 0x000000011f1fb824 */ /* 0x100fe200078e0a02 */
[----:B------:R-:W-:Y:S01]  /*11f0*/  ISETP.GE.AND P3, PT, R16, RZ, PT ;  /* 0x000000ff1000720c */ /* 0x000fe20003f66270 */
[----:B------:R-:W-:Y:S01]  /*1200*/  @!P5 IMAD.IADD R33, R33, 0x1, -R2 ;  /* 0x000000012121d824 */ /* 0x000fe200078e0a02 */
[----:B------:R-:W-:Y:S01]  /*1210*/  ISETP.GE.AND P5, PT, R18, RZ, PT ;  /* 0x000000ff1200720c */ /* 0x000fe20003fa6270 */
[----:B------:R-:W-:-:S02]  /*1220*/  IMAD.SHL.U32 R4, R12, 0x20, RZ ;  /* 0x000000200c047824 */ /* 0x000fc400078e00ff */
[----:B------:R-:W-:Y:S01]  /*1230*/  @!P4 IMAD.IADD R39, R39, 0x1, -R2 ;  /* 0x000000012727c824 */ /* 0x000fe200078e0a02 */
[----:B------:R-:W-:Y:S01]  /*1240*/  ISETP.GE.AND P4, PT, R20, RZ, PT ;  /* 0x000000ff1400720c */ /* 0x000fe20003f86270 */
[C---:B------:R-:W-:Y:S01]  /*1250*/  IMAD.SHL.U32 R9, R12.reuse, 0x2, RZ ;  /* 0x000000020c097824 */ /* 0x040fe200078e00ff */
[----:B------:R-:W-:Y:S01]  /*1260*/  LOP3.LUT R8, R5, 0x60, R4, 0xf8, !PT ;  /* 0x0000006005087812 */ /* 0x000fe200078ef804 */
[----:B------:R-:W-:Y:S02]  /*1270*/  IMAD.SHL.U32 R4, R12, 0x10, RZ ;  /* 0x000000100c047824 */ /* 0x000fe400078e00ff */
[--C-:B------:R-:W-:Y:S01]  /*1280*/  @!P0 IMAD.IADD R35, R35, 0x1, -R2.reuse ;  /* 0x0000000123238824 */ /* 0x100fe200078e0a02 */
[----:B------:R-:W-:Y:S01]  /*1290*/  LOP3.LUT R5, R8, 0x10, R9, 0x78, !PT ;  /* 0x0000001008057812 */ /* 0x000fe200078e7809 */
[----:B------:R-:W-:Y:S01]  /*12a0*/  @!P6 IMAD.IADD R37, R37, 0x1, -R2 ;  /* 0x000000012525e824 */ /* 0x000fe200078e0a02 */
[----:B------:R-:W-:Y:S01]  /*12b0*/  LOP3.LUT R4, R4, 0x100, RZ, 0xc0, !PT ;  /* 0x0000010004047812 */ /* 0x000fe200078ec0ff */
[----:B------:R-:W-:Y:S01]  /*12c0*/  @!P1 IMAD.MOV R21, RZ, RZ, -R21 ;  /* 0x000000ffff159224 */ /* 0x000fe200078e0a15 */
[C---:B------:R-:W-:Y:S01]  /*12d0*/  ISETP.GT.U32.AND P1, PT, R2.reuse, R33, PT ;  /* 0x000000210200720c */ /* 0x040fe20003f24070 */
[----:B------:R-:W-:Y:S01]  /*12e0*/  @!P3 IMAD.MOV R23, RZ, RZ, -R23 ;  /* 0x000000ffff17b224 */ /* 0x000fe200078e0a17 */
[C---:B------:R-:W-:Y:S01]  /*12f0*/  ISETP.GT.U32.AND P3, PT, R2.reuse, R39, PT ;  /* 0x000000270200720c */ /* 0x040fe20003f64070 */
[----:B------:R-:W-:Y:S01]  /*1300*/  @!P5 IMAD.MOV R25, RZ, RZ, -R25 ;  /* 0x000000ffff19d224 */ /* 0x000fe200078e0a19 */
[----:B------:R-:W-:Y:S01]  /*1310*/  ISETP.GT.U32.AND P5, PT, R2, R35, PT ;  /* 0x000000230200720c */ /* 0x000fe20003fa4070 */
[----:B------:R-:W-:Y:S01]  /*1320*/  @!P4 IMAD.MOV R27, RZ, RZ, -R27 ;  /* 0x000000ffff1bc224 */ /* 0x000fe200078e0a1b */
[----:B------:R-:W-:-:S02]  /*1330*/  IADD3 R5, PT, PT, R5, UR5, R4 ;  /* 0x0000000505057c10 */ /* 0x000fc4000fffe004 */
[----:B------:R-:W-:Y:S01]  /*1340*/  ISETP.GT.U32.AND P4, PT, R2, R37, PT ;  /* 0x000000250200720c */ /* 0x000fe20003f84070 */
[----:B------:R-:W2:Y:S01]  /*1350*/  LDC R4, c[0x0][0x3b0] ;  /* 0x0000ec00ff047b82 */ /* 0x000ea20000000800 */
[----:B------:R-:W-:Y:S02]  /*1360*/  ISETP.GE.AND P0, PT, R26, RZ, PT ;  /* 0x000000ff1a00720c */ /* 0x000fe40003f06270 */
[----:B------:R-:W-:Y:S01]  /*1370*/  ISETP.GE.AND P6, PT, R28, RZ, PT ;  /* 0x000000ff1c00720c */ /* 0x000fe20003fc6270 */
[--C-:B------:R-:W-:Y:S01]  /*1380*/  @!P1 IMAD.IADD R33, R33, 0x1, -R2.reuse ;  /* 0x0000000121219824 */ /* 0x100fe200078e0a02 */
[----:B------:R-:W-:Y:S01]  /*1390*/  ISETP.GE.AND P1, PT, R30, RZ, PT ;  /* 0x000000ff1e00720c */ /* 0x000fe20003f26270 */
[--C-:B------:R-:W-:Y:S01]  /*13a0*/  @!P3 IMAD.IADD R39, R39, 0x1, -R2.reuse ;  /* 0x000000012727b824 */ /* 0x100fe200078e0a02 */
[----:B------:R-:W-:Y:S01]  /*13b0*/  ISETP.GE.AND P3, PT, R32, RZ, PT ;  /* 0x000000ff2000720c */ /* 0x000fe20003f66270 */
[--C-:B------:R-:W-:Y:S01]  /*13c0*/  @!P5 IMAD.IADD R35, R35, 0x1, -R2.reuse ;  /* 0x000000012323d824 */ /* 0x100fe200078e0a02 */
[----:B------:R-:W-:Y:S01]  /*13d0*/  ISETP.GE.AND P5, PT, R34, RZ, PT ;  /* 0x000000ff2200720c */ /* 0x000fe20003fa6270 */
[----:B------:R-:W-:Y:S01]  /*13e0*/  @!P2 IMAD.MOV R39, RZ, RZ, -R39 ;  /* 0x000000ffff27a224 */ /* 0x000fe200078e0a27 */
[----:B------:R-:W3:Y:S01]  /*13f0*/  LDC R28, c[0x0][0x3ac] ;  /* 0x0000eb00ff1c7b82 */ /* 0x000ee20000000800 */
[----:B------:R-:W-:Y:S01]  /*1400*/  @!P4 IMAD.IADD R37, R37, 0x1, -R2 ;  /* 0x000000012525c824 */ /* 0x000fe200078e0a02 */
[----:B------:R-:W-:Y:S01]  /*1410*/  ISETP.NE.AND P4, PT, R17, RZ, PT ;  /* 0x000000ff1100720c */ /* 0x000fe20003f85270 */
[----:B------:R-:W-:Y:S01]  /*1420*/  @!P0 IMAD.MOV R29, RZ, RZ, -R29 ;  /* 0x000000ffff1d8224 */ /* 0x000fe200078e0a1d */
[----:B------:R-:W-:Y:S01]  /*1430*/  LOP3.LUT R2, RZ, R17, RZ, 0x33, !PT ;  /* 0x00000011ff027212 */ /* 0x000fe200078e33ff */
[----:B------:R-:W-:-:S02]  /*1440*/  @!P6 IMAD.MOV R31, RZ, RZ, -R31 ;  /* 0x000000ffff1fe224 */ /* 0x000fc400078e0a1f */
[----:B------:R-:W-:Y:S01]  /*1450*/  @!P1 IMAD.MOV R33, RZ, RZ, -R33 ;  /* 0x000000ffff219224 */ /* 0x000fe200078e0a21 */
[----:B------:R-:W4:Y:S01]  /*1460*/  LDC.64 R16, c[0x0][0x380] ;  /* 0x0000e000ff107b82 */ /* 0x000f220000000a00 */
[C---:B------:R-:W-:Y:S01]  /*1470*/  SEL R11, R2.reuse, R11, !P4 ;  /* 0x0000000b020b7207 */ /* 0x040fe20006000000 */
[----:B------:R-:W-:Y:S01]  /*1480*/  @!P3 IMAD.MOV R35, RZ, RZ, -R35 ;  /* 0x000000ffff23b224 */ /* 0x000fe200078e0a23 */
[C---:B------:R-:W-:Y:S01]  /*1490*/  SEL R7, R2.reuse, R7, !P4 ;  /* 0x0000000702077207 */ /* 0x040fe20006000000 */
[----:B------:R-:W-:Y:S01]  /*14a0*/  @!P5 IMAD.MOV R37, RZ, RZ, -R37 ;  /* 0x000000ffff25d224 */ /* 0x000fe200078e0a25 */
[C---:B------:R-:W-:Y:S01]  /*14b0*/  SEL R27, R2.reuse, R27, !P4 ;  /* 0x0000001b021b7207 */ /* 0x040fe20006000000 */
[-C--:B--2---:R-:W-:Y:S01]  /*14c0*/  IMAD R22, R11, R4.reuse, RZ ;  /* 0x000000040b167224 */ /* 0x084fe200078e02ff */
[C---:B------:R-:W-:Y:S01]  /*14d0*/  SEL R13, R2.reuse, R13, !P4 ;  /* 0x0000000d020d7207 */ /* 0x040fe20006000000 */
[-C--:B------:R-:W-:Y:S01]  /*14e0*/  IMAD R8, R7, R4.reuse, RZ ;  /* 0x0000000407087224 */ /* 0x080fe200078e02ff */
[----:B------:R-:W-:Y:S01]  /*14f0*/  SEL R3, R2, R3, !P4 ;  /* 0x0000000302037207 */ /* 0x000fe20006000000 */
[----:B-1----:R-:W-:Y:S01]  /*1500*/  IMAD R7, R0, UR6, RZ ;  /* 0x0000000600077c24 */ /* 0x002fe2000f8e02ff */
[C---:B------:R-:W-:Y:S01]  /*1510*/  SEL R15, R2.reuse, R15, !P4 ;  /* 0x0000000f020f7207 */ /* 0x040fe20006000000 */
[-C--:B------:R-:W-:Y:S01]  /*1520*/  IMAD R27, R27, R4.reuse, RZ ;  /* 0x000000041b1b7224 */ /* 0x080fe200078e02ff */
        /* <DEDUP_REMOVED lines=18> */
[----:B------:R-:W-:Y:S01]  /*1650*/  SEL R2, R2, R39, !P4 ;  /* 0x0000002702027207 */ /* 0x000fe20006000000 */
[----:B------:R-:W-:Y:S01]  /*1660*/  IMAD R33, R33, R4, RZ ;  /* 0x0000000421217224 */ /* 0x000fe200078e02ff */
[C---:B0-----:R-:W-:Y:S01]  /*1670*/  LEA R0, P1, R22.reuse, R54, 0x1 ;  /* 0x0000003616007211 */ /* 0x041fe200078208ff */
[----:B------:R-:W-:Y:S01]  /*1680*/  IMAD R35, R35, R4, RZ ;  /* 0x0000000423237224 */ /* 0x000fe200078e02ff */
[----:B------:R-:W-:Y:S01]  /*1690*/  LEA R74, P0, R75, R54, 0x1 ;  /* 0x000000364b4a7211 */ /* 0x000fe200078008ff */
[-C--:B------:R-:W-:Y:S01]  /*16a0*/  IMAD R37, R37, R4.reuse, RZ ;  /* 0x0000000425257224 */ /* 0x080fe200078e02ff */
[-C--:B------:R-:W-:Y:S01]  /*16b0*/  LEA.HI.X.SX32 R13, R22, R55.reuse, 0x1, P1 ;  /* 0x00000037160d7211 */ /* 0x080fe200008f0eff */
[----:B------:R-:W-:Y:S01]  /*16c0*/  IMAD R24, R2, R4, RZ ;  /* 0x0000000402187224 */ /* 0x000fe200078e02ff */
[----:B------:R-:W-:Y:S01]  /*16d0*/  LEA R60, P1, R27, R54, 0x1 ;  /* 0x000000361b3c7211 */ /* 0x000fe200078208ff */
[----:B---3--:R-:W-:Y:S01]  /*16e0*/  IMAD R71, R71, R28, RZ ;  /* 0x0000001c47477224 */ /* 0x008fe200078e02ff */
[-C--:B------:R-:W-:Y:S01]  /*16f0*/  LEA R4, P3, R8, R54.reuse, 0x1 ;  /* 0x0000003608047211 */ /* 0x080fe200078608ff */
[----:B------:R-:W-:Y:S01]  /*1700*/  IMAD.SHL.U32 R73, R28, 0x20, RZ ;  /* 0x000000201c497824 */ /* 0x000fe200078e00ff */
[----:B------:R-:W-:Y:S01]  /*1710*/  LEA R2, P2, R18, R54, 0x1 ;  /* 0x0000003612027211 */ /* 0x000fe200078408ff */
[----:B------:R-:W0:Y:S01]  /*1720*/  LDCU UR6, c[0x0][0x3a0] ;  /* 0x00007400ff0677ac */ /* 0x000e220008000800 */
[----:B------:R-:W-:-:S02]  /*1730*/  LEA.HI.X.SX32 R61, R27, R55, 0x1, P1 ;  /* 0x000000371b3d7211 */ /* 0x000fc400008f0eff */
[----:B------:R-:W-:Y:S02]  /*1740*/  CS2R R26, SRZ ;  /* 0x00000000001a7805 */ /* 0x000fe4000001ff00 */
[----:B------:R-:W-:Y:S01]  /*1750*/  LEA.HI.X.SX32 R3, R8, R55, 0x1, P3 ;  /* 0x0000003708037211 */ /* 0x000fe200018f0eff */
[----:B------:R-:W-:Y:S01]  /*1760*/  IMAD.SHL.U32 R8, R12, 0x40, RZ ;  /* 0x000000400c087824 */ /* 0x000fe200078e00ff */
[----:B----4-:R-:W-:Y:S02]  /*1770*/  LEA R46, P1, R7, R16, 0x1 ;  /* 0x00000010072e7211 */ /* 0x010fe400078208ff */
[-C--:B------:R-:W-:Y:S02]  /*1780*/  LEA R72, P4, R15, R54.reuse, 0x1 ;  /* 0x000000360f487211 */ /* 0x080fe400078808ff */
[-C--:B------:R-:W-:Y:S02]  /*1790*/  LEA R20, P6, R19, R54.reuse, 0x1 ;  /* 0x0000003613147211 */ /* 0x080fe400078c08ff */
[----:B------:R-:W-:-:S02]  /*17a0*/  LEA R66, P5, R67, R54, 0x1 ;  /* 0x0000003643427211 */ /* 0x000fc400078a08ff */
[-C--:B------:R-:W-:Y:S02]  /*17b0*/  LEA R64, P3, R23, R54.reuse, 0x1 ;  /* 0x0000003617407211 */ /* 0x080fe400078608ff */
[----:B------:R-:W-:Y:S02]  /*17c0*/  LEA.HI.X.SX32 R11, R18, R55, 0x1, P2 ;  /* 0x00000037120b7211 */ /* 0x000fe400010f0eff */
[----:B------:R-:W-:Y:S02]  /*17d0*/  LEA R58, P2, R25, R54, 0x1 ;  /* 0x00000036193a7211 */ /* 0x000fe400078408ff */
[----:B------:R-:W-:Y:S01]  /*17e0*/  LEA.HI.X.SX32 R47, R7, R17, 0x1, P1 ;  /* 0x00000011072f7211 */ /* 0x000fe200008f0eff */
[----:B------:R-:W-:Y:S01]  /*17f0*/  IMAD.SHL.U32 R7, R12, 0x8, RZ ;  /* 0x000000080c077824 */ /* 0x000fe200078e00ff */
[----:B------:R-:W-:Y:S02]  /*1800*/  LOP3.LUT R22, R8, 0x1c0, RZ, 0xc0, !PT ;  /* 0x000001c008167812 */ /* 0x000fe400078ec0ff */
[----:B------:R-:W-:-:S02]  /*1810*/  LEA.HI.X.SX32 R75, R75, R55, 0x1, P0 ;  /* 0x000000374b4b7211 */ /* 0x000fc400000f0eff */
[-C--:B------:R-:W-:Y:S02]  /*1820*/  LEA.HI.X.SX32 R21, R15, R55.reuse, 0x1, P4 ;  /* 0x000000370f157211 */ /* 0x080fe400020f0eff */
[-C--:B------:R-:W-:Y:S02]  /*1830*/  LEA.HI.X.SX32 R77, R19, R55.reuse, 0x1, P6 ;  /* 0x00000037134d7211 */ /* 0x080fe400030f0eff */
[-C--:B------:R-:W-:Y:S02]  /*1840*/  LEA.HI.X.SX32 R67, R67, R55.reuse, 0x1, P5 ;  /* 0x0000003743437211 */ /* 0x080fe400028f0eff */
[----:B------:R-:W-:Y:S02]  /*1850*/  LEA.HI.X.SX32 R65, R23, R55, 0x1, P3 ;  /* 0x0000003717417211 */ /* 0x000fe400018f0eff */
[-C--:B------:R-:W-:Y:S02]  /*1860*/  LEA R62, P0, R29, R54.reuse, 0x1 ;  /* 0x000000361d3e7211 */ /* 0x080fe400078008ff */
[----:B------:R-:W-:-:S02]  /*1870*/  LEA R50, P4, R31, R54, 0x1 ;  /* 0x000000361f327211 */ /* 0x000fc400078808ff */
[-C--:B------:R-:W-:Y:S02]  /*1880*/  LEA R52, P6, R33, R54.reuse, 0x1 ;  /* 0x0000003621347211 */ /* 0x080fe400078c08ff */
[-C--:B------:R-:W-:Y:S02]  /*1890*/  LEA R36, P5, R35, R54.reuse, 0x1 ;  /* 0x0000003623247211 */ /* 0x080fe400078a08ff */
[----:B------:R-:W-:Y:S02]  /*18a0*/  LEA R32, P3, R37, R54, 0x1 ;  /* 0x0000003625207211 */ /* 0x000fe400078608ff */
[----:B------:R-:W-:Y:S02]  /*18b0*/  LEA.HI.X.SX32 R59, R25, R55, 0x1, P2 ;  /* 0x00000037193b7211 */ /* 0x000fe400010f0eff */
[C---:B------:R-:W-:Y:S02]  /*18c0*/  LOP3.LUT R19, R14.reuse, 0xc, RZ, 0xfc, !PT ;  /* 0x0000000c0e137812 */ /* 0x040fe400078efcff */
[----:B------:R-:W-:-:S02]  /*18d0*/  LOP3.LUT R18, R14, 0x10, RZ, 0xfc, !PT ;  /* 0x000000100e127812 */ /* 0x000fc400078efcff */
[C---:B------:R-:W-:Y:S01]  /*18e0*/  LOP3.LUT R17, R14.reuse, 0x14, RZ, 0xfc, !PT ;  /* 0x000000140e117812 */ /* 0x040fe200078efcff */
[-C--:B------:R-:W-:Y:S01]  /*18f0*/  IMAD R19, R19, R69.reuse, RZ ;  /* 0x0000004513137224 */ /* 0x080fe200078e02ff */
[----:B------:R-:W-:Y:S01]  /*1900*/  LOP3.LUT R16, R14, 0x18, RZ, 0xfc, !PT ;  /* 0x000000180e107812 */ /* 0x000fe200078efcff */
[-C--:B------:R-:W-:Y:S01]  /*1910*/  IMAD R18, R18, R69.reuse, RZ ;  /* 0x0000004512127224 */ /* 0x080fe200078e02ff */
[----:B------:R-:W-:Y:S01]  /*1920*/  LOP3.LUT R15, R14, 0x1c, RZ, 0xfc, !PT ;  /* 0x0000001c0e0f7812 */ /* 0x000fe200078efcff */
[-C--:B------:R-:W-:Y:S01]  /*1930*/  IMAD R17, R17, R69.reuse, RZ ;  /* 0x0000004511117224 */ /* 0x080fe200078e02ff */
[----:B------:R-:W-:Y:S01]  /*1940*/  LEA R54, P2, R24, R54, 0x1 ;  /* 0x0000003618367211 */ /* 0x000fe200078408ff */
[-C--:B------:R-:W-:Y:S01]  /*1950*/  IMAD R16, R16, R69.reuse, RZ ;  /* 0x0000004510107224 */ /* 0x080fe200078e02ff */
[C---:B------:R-:W-:Y:S01]  /*1960*/  LOP3.LUT R12, R14.reuse, 0x8, RZ, 0xfc, !PT ;  /* 0x000000080e0c7812 */ /* 0x040fe200078efcff */
[-C--:B------:R-:W-:Y:S01]  /*1970*/  IMAD R14, R14, R69.reuse, RZ ;  /* 0x000000450e0e7224 */ /* 0x080fe200078e02ff */
[----:B------:R-:W-:Y:S01]  /*1980*/  LOP3.LUT R22, R22, 0x30, R7, 0xf8, !PT ;  /* 0x0000003016167812 */ /* 0x000fe200078ef807 */
[----:B------:R-:W-:Y:S01]  /*1990*/  IMAD R15, R15, R69, RZ ;  /* 0x000000450f0f7224 */ /* 0x000fe200078e02ff */
[----:B------:R-:W-:Y:S01]  /*19a0*/  LEA.HI.X.SX32 R63, R29, R55, 0x1, P0 ;  /* 0x000000371d3f7211 */ /* 0x000fe200000f0eff */
[----:B------:R-:W-:Y:S01]  /*19b0*/  IMAD R69, R12, R69, RZ ;  /* 0x000000450c457224 */ /* 0x000fe200078e02ff */
[----:B------:R-:W-:-:S02]  /*19c0*/  LEA.HI.X.SX32 R51, R31, R55, 0x1, P4 ;  /* 0x000000371f337211 */ /* 0x000fc400020f0eff */
[-C--:B------:R-:W-:Y:S02]  /*19d0*/  LEA.HI.X.SX32 R53, R33, R55.reuse, 0x1, P6 ;  /* 0x0000003721357211 */ /* 0x080fe400030f0eff */
[-C--:B------:R-:W-:Y:S02]  /*19e0*/  LEA.HI.X.SX32 R83, R35, R55.reuse, 0x1, P5 ;  /* 0x0000003723537211 */ /* 0x080fe400028f0eff */
[-C--:B------:R-:W-:Y:S02]  /*19f0*/  LEA.HI.X.SX32 R79, R37, R55.reuse, 0x1, P3 ;  /* 0x00000037254f7211 */ /* 0x080fe400018f0eff */
[----:B------:R-:W-:Y:S02]  /*1a00*/  LEA.HI.X.SX32 R55, R24, R55, 0x1, P2 ;  /* 0x0000003718377211 */ /* 0x000fe400010f0eff */
[----:B------:R-:W-:Y:S02]  /*1a10*/  CS2R R24, SRZ ;  /* 0x0000000000187805 */ /* 0x000fe4000001ff00 */
[----:B0-----:R-:W-:-:S07]  /*1a20*/  LOP3.LUT R70, R22, 0x30, R9, 0x78, !PT ;  /* 0x0000003016467812 */ /* 0x001fce00078e7809 */
.L_x_1:
[----:B------:R-:W0:Y:S01]  /*1a30*/  S2R R78, SR_TID.X ;  /* 0x00000000004e7919 */ /* 0x000e220000002100 */
[----:B------:R-:W-:Y:S01]  /*1a40*/  ISETP.GE.AND P0, PT, R12, UR6, PT ;  /* 0x000000060c007c0c */ /* 0x000fe2000bf06270 */
[----:B------:R-:W-:Y:S01]  /*1a50*/  IMAD.WIDE R30, R69, 0x2, R46 ;  /* 0x00000002451e7825 */ /* 0x000fe200078e022e */
[----:B------:R-:W-:Y:S02]  /*1a60*/  PRMT R37, RZ, 0x7610, R37 ;  /* 0x00007610ff257816 */ /* 0x000fe40000000025 */
[----:B------:R-:W-:Y:S01]  /*1a70*/  PRMT R38, RZ, 0x7610, R38 ;  /* 0x00007610ff267816 */ /* 0x000fe20000000026 */
[----:B------:R-:W-:Y:S01]  /*1a80*/  IMAD.WIDE R28, R14, 0x2, R46 ;  /* 0x000000020e1c7825 */ /* 0x000fe200078e022e */
[----:B------:R-:W-:-:S07]  /*1a90*/  PRMT R39, RZ, 0x7610, R39 ;  /* 0x00007610ff277816 */ /* 0x000fce0000000027 */
[----:B------:R1:W2:Y:S01]  /*1aa0*/  @!P0 LDG.E.U16 R37, desc[UR8][R30.64] ;  /* 0x000000081e258981 */ /* 0x0002a2000c1e1500 */
[----:B0-----:R-:W-:Y:S02]  /*1ab0*/  SHF.R.U32.HI R33, RZ, 0x4, R78 ;  /* 0x00000004ff217819 */ /* 0x001fe4000001164e */
[----:B------:R-:W-:Y:S02]  /*1ac0*/  LOP3.LUT R23, R78, 0x1f, RZ, 0xc0, !PT ;  /* 0x0000001f4e177812 */ /* 0x000fe400078ec0ff */
[----:B------:R-:W-:-:S04]  /*1ad0*/  SGXT.U32 R33, R33, 0x2 ;  /* 0x000000022121781a */ /* 0x000fc80000000000 */
[C---:B------:R-:W-:Y:S02]  /*1ae0*/  ISETP.GE.AND P1, PT, R33.reuse, UR6, PT ;  /* 0x0000000621007c0c */ /* 0x040fe4000bf26270 */
[----:B------:R-:W-:-:S04]  /*1af0*/  LOP3.LUT R34, R33, 0x4, RZ, 0xfc, !PT ;  /* 0x0000000421227812 */ /* 0x000fc800078efcff */
[----:B------:R-:W-:Y:S02]  /*1b00*/  ISETP.GE.AND P2, PT, R34, UR6, PT ;  /* 0x0000000622007c0c */ /* 0x000fe4000bf46270 */
[----:B------:R-:W-:Y:S02]  /*1b10*/  LOP3.LUT R22, R33, 0xc, RZ, 0xfc, !PT ;  /* 0x0000000c21167812 */ /* 0x000fe400078efcff */
[----:B------:R-:W-:-:S03]  /*1b20*/  ISETP.GE.AND P0, PT, R23, UR6, PT ;  /* 0x0000000617007c0c */ /* 0x000fc6000bf06270 */
[----:B------:R0:W3:Y:S01]  /*1b30*/  @!P1 LDG.E.U16 R38, desc[UR8][R28.64] ;  /* 0x000000081c269981 */ /* 0x0000e2000c1e1500 */
[----:B------:R-:W-:Y:S01]  /*1b40*/  ISETP.GE.AND P1, PT, R22, UR6, PT ;  /* 0x0000000616007c0c */ /* 0x000fe2000bf26270 */
[----:B------:R-:W-:Y:S01]  /*1b50*/  IMAD.WIDE R22, R44, 0x2, R46 ;  /* 0x000000022c167825 */ /* 0x000fe200078e022e */
[C---:B------:R-:W-:Y:S02]  /*1b60*/  LOP3.LUT R34, R33.reuse, 0x10, RZ, 0xfc, !PT ;  /* 0x0000001021227812 */ /* 0x040fe400078efcff */
[C---:B------:R-:W-:Y:S02]  /*1b70*/  LOP3.LUT R35, R33.reuse, 0x14, RZ, 0xfc, !PT ;  /* 0x0000001421237812 */ /* 0x040fe400078efcff */
[C---:B------:R-:W-:Y:S01]  /*1b80*/  LOP3.LUT R48, R33.reuse, 0x18, RZ, 0xfc, !PT ;  /* 0x0000001821307812 */ /* 0x040fe200078efcff */
[----:B------:R4:W5:Y:S01]  /*1b90*/  @!P2 LDG.E.U16 R39, desc[UR8][R22.64] ;  /* 0x000000081627a981 */ /* 0x000962000c1e1500 */
[----:B------:R-:W-:Y:S02]  /*1ba0*/  LOP3.LUT R33, R33, 0x1c, RZ, 0xfc, !PT ;  /* 0x0000001c21217812 */ /* 0x000fe400078efcff */
[----:B------:R-:W-:-:S02]  /*1bb0*/  ISETP.GE.AND P3, PT, R34, UR6, PT ;  /* 0x0000000622007c0c */ /* 0x000fc4000bf66270 */
[----:B------:R-:W-:Y:S02]  /*1bc0*/  ISETP.GE.AND P4, PT, R35, UR6, PT ;  /* 0x0000000623007c0c */ /* 0x000fe4000bf86270 */
[----:B------:R-:W-:Y:S02]  /*1bd0*/  ISETP.GE.AND P5, PT, R48, UR6, PT ;  /* 0x0000000630007c0c */ /* 0x000fe4000bfa6270 */
[----:B------:R-:W-:Y:S01]  /*1be0*/  ISETP.GE.AND P2, PT, R33, UR6, PT ;  /* 0x0000000621007c0c */ /* 0x000fe2000bf46270 */
[----:B------:R-:W-:Y:S01]  /*1bf0*/  IMAD.WIDE R56, R19, 0x2, R46 ;  /* 0x0000000213387825 */ /* 0x000fe200078e022e */
[----:B------:R-:W-:Y:S02]  /*1c00*/  PRMT R34, RZ, 0x7610, R34 ;  /* 0x00007610ff227816 */ /* 0x000fe40000000022 */
[----:B------:R-:W-:Y:S01]  /*1c10*/  PRMT R35, RZ, 0x7610, R35 ;  /* 0x00007610ff237816 */ /* 0x000fe20000000023 */
[----:B-1----:R-:W-:Y:S01]  /*1c20*/  IMAD.WIDE R30, R18, 0x2, R46 ;  /* 0x00000002121e7825 */ /* 0x002fe200078e022e */
[----:B------:R-:W-:-:S02]  /*1c30*/  PRMT R82, RZ, 0x7610, R82 ;  /* 0x00007610ff527816 */ /* 0x000fc40000000052 */
[----:B------:R-:W-:Y:S01]  /*1c40*/  PRMT R33, RZ, 0x7610, R33 ;  /* 0x00007610ff217816 */ /* 0x000fe20000000021 */
[----:B------:R-:W-:Y:S01]  /*1c50*/  IMAD.WIDE R48, R17, 0x2, R46 ;  /* 0x0000000211307825 */ /* 0x000fe200078e022e */
[----:B------:R-:W-:Y:S01]  /*1c60*/  PRMT R81, RZ, 0x7610, R81 ;  /* 0x00007610ff517816 */ /* 0x000fe20000000051 */
[----:B------:R1:W5:Y:S02]  /*1c70*/  @!P1 LDG.E.U16 R34, desc[UR8][R56.64] ;  /* 0x0000000838229981 */ /* 0x000364000c1e1500 */
[--C-:B0-----:R-:W-:Y:S02]  /*1c80*/  IMAD.WIDE R28, R16, 0x2, R46.reuse ;  /* 0x00000002101c7825 */ /* 0x101fe400078e022e */
[----:B------:R-:W5:Y:S02]  /*1c90*/  @!P3 LDG.E.U16 R35, desc[UR8][R30.64] ;  /* 0x000000081e23b981 */ /* 0x000f64000c1e1500 */
[----:B----4-:R-:W-:Y:S02]  /*1ca0*/  IMAD.WIDE R22, R15, 0x2, R46 ;  /* 0x000000020f167825 */ /* 0x010fe400078e022e */
[----:B------:R0:W4:Y:S04]  /*1cb0*/  @!P4 LDG.E.U16 R82, desc[UR8][R48.64] ;  /* 0x000000083052c981 */ /* 0x000128000c1e1500 */
[----:B------:R-:W4:Y:S04]  /*1cc0*/  @!P5 LDG.E.U16 R33, desc[UR8][R28.64] ;  /* 0x000000081c21d981 */ /* 0x000f28000c1e1500 */
[----:B------:R0:W4:Y:S01]  /*1cd0*/  @!P2 LDG.E.U16 R81, desc[UR8][R22.64] ;  /* 0x000000081651a981 */ /* 0x000122000c1e1500 */
[----:B-1----:R-:W-:-:S02]  /*1ce0*/  IMAD.MOV.U32 R56, RZ, RZ, R32 ;  /* 0x000000ffff387224 */ /* 0x002fc400078e0020 */
[----:B------:R-:W-:Y:S02]  /*1cf0*/  IMAD.MOV.U32 R57, RZ, RZ, R79 ;  /* 0x000000ffff397224 */ /* 0x000fe400078e004f */
[----:B0-----:R-:W-:Y:S02]  /*1d00*/  IMAD.MOV.U32 R48, RZ, RZ, R54 ;  /* 0x000000ffff307224 */ /* 0x001fe400078e0036 */
[----:B------:R-:W-:Y:S01]  /*1d10*/  IMAD.MOV.U32 R49, RZ, RZ, R55 ;  /* 0x000000ffff317224 */ /* 0x000fe200078e0037 */
[----:B------:R-:W-:Y:S02]  /*1d20*/  PRMT R32, RZ, 0x7610, R32 ;  /* 0x00007610ff207816 */ /* 0x000fe40000000020 */
[----:B------:R-:W-:Y:S01]  /*1d30*/  PRMT R80, RZ, 0x7610, R80 ;  /* 0x00007610ff507816 */ /* 0x000fe20000000050 */
[C---:B------:R-:W-:Y:S01]  /*1d40*/  IMAD.WIDE R22, R71.reuse, 0x2, R56 ;  /* 0x0000000247167825 */ /* 0x040fe200078e0238 */
[----:B------:R-:W-:Y:S03]  /*1d50*/  BAR.SYNC.DEFER_BLOCKING 0x0 ;  /* 0x0000000000007b1d */ /* 0x000fe60000010000 */
[----:B------:R-:W-:Y:S01]  /*1d60*/  IMAD.WIDE R54, R71, 0x2, R48 ;  /* 0x0000000247367825 */ /* 0x000fe200078e0230 */
[----:B------:R-:W-:-:S02]  /*1d70*/  PRMT R89, RZ, 0x7610, R89 ;  /* 0x00007610ff597816 */ /* 0x000fc40000000059 */
[----:B------:R-:W-:Y:S01]  /*1d80*/  PRMT R79, RZ, 0x7610, R79 ;  /* 0x00007610ff4f7816 */ /* 0x000fe2000000004f */
[----:B------:R-:W-:Y:S01]  /*1d90*/  IMAD.WIDE R84, R71, 0x2, R50 ;  /* 0x0000000247547825 */ /* 0x000fe200078e0232 */
[----:B------:R-:W-:-:S03]  /*1da0*/  PRMT R88, RZ, 0x7610, R88 ;  /* 0x00007610ff587816 */ /* 0x000fc60000000058 */
[C---:B------:R-:W-:Y:S01]  /*1db0*/  IMAD.WIDE R86, R71.reuse, 0x2, R62 ;  /* 0x0000000247567825 */ /* 0x040fe200078e023e */
[----:B------:R-:W-:Y:S01]  /*1dc0*/  PRMT R76, RZ, 0x7610, R76 ;  /* 0x00007610ff4c7816 */ /* 0x000fe2000000004c */
[----:B------:R0:W4:Y:S04]  /*1dd0*/  @!P0 LDG.E.U16 R32, desc[UR8][R22.64] ;  /* 0x0000000816208981 */ /* 0x000128000c1e1500 */
[----:B------:R1:W4:Y:S04]  /*1de0*/  @!P0 LDG.E.U16 R80, desc[UR8][R54.64] ;  /* 0x0000000836508981 */ /* 0x000328000c1e1500 */
[----:B------:R1:W4:Y:S01]  /*1df0*/  @!P0 LDG.E.U16 R79, desc[UR8][R84.64] ;  /* 0x00000008544f8981 */ /* 0x000322000c1e1500 */
[----:B0-----:R-:W-:-:S03]  /*1e00*/  IMAD.WIDE R22, R71, 0x2, R60 ;  /* 0x0000000247167825 */ /* 0x001fc600078e023c */
[----:B------:R-:W4:Y:S01]  /*1e10*/  @!P0 LDG.E.U16 R88, desc[UR8][R86.64] ;  /* 0x0000000856588981 */ /* 0x000f22000c1e1500 */
[--C-:B-1----:R-:W-:Y:S02]  /*1e20*/  IMAD.MOV.U32 R54, RZ, RZ, R36.reuse ;  /* 0x000000ffff367224 */ /* 0x102fe400078e0024 */
[----:B------:R-:W-:Y:S01]  /*1e30*/  IMAD.MOV.U32 R55, RZ, RZ, R83 ;  /* 0x000000ffff377224 */ /* 0x000fe200078e0053 */
[----:B------:R-:W-:Y:S01]  /*1e40*/  PRMT R36, RZ, 0x7610, R36 ;  /* 0x00007610ff247816 */ /* 0x000fe20000000024 */
[----:B------:R0:W4:Y:S01]  /*1e50*/  @!P0 LDG.E.U16 R89, desc[UR8][R22.64] ;  /* 0x0000000816598981 */ /* 0x000122000c1e1500 */
[----:B------:R-:W-:Y:S01]  /*1e60*/  IMAD.WIDE R28, R71, 0x2, R54 ;  /* 0x00000002471c7825 */ /* 0x000fe200078e0236 */
[----:B------:R-:W-:-:S03]  /*1e70*/  PRMT R83, RZ, 0x7610, R83 ;  /* 0x00007610ff537816 */ /* 0x000fc60000000053 */
[C---:B------:R-:W-:Y:S01]  /*1e80*/  IMAD.WIDE R84, R71.reuse, 0x2, R66 ;  /* 0x0000000247547825 */ /* 0x040fe200078e0242 */
[----:B------:R1:W4:Y:S01]  /*1e90*/  @!P0 LDG.E.U16 R36, desc[UR8][R28.64] ;  /* 0x000000081c248981 */ /* 0x000322000c1e1500 */
[----:B0-----:R-:W-:Y:S02]  /*1ea0*/  PRMT R23, RZ, 0x7610, R23 ;  /* 0x00007610ff177816 */ /* 0x001fe40000000017 */
[----:B------:R-:W-:-:S04]  /*1eb0*/  IMAD.WIDE R30, R71, 0x2, R52 ;  /* 0x00000002471e7825 */ /* 0x000fc800078e0234 */
[----:B------:R-:W-:Y:S01]  /*1ec0*/  IMAD.MOV.U32 R86, RZ, RZ, R72 ;  /* 0x000000ffff567224 */ /* 0x000fe200078e0048 */
[----:B------:R0:W4:Y:S01]  /*1ed0*/  @!P0 LDG.E.U16 R23, desc[UR8][R84.64] ;  /* 0x0000000854178981 */ /* 0x000122000c1e1500 */
[----:B-1----:R-:W-:Y:S01]  /*1ee0*/  IMAD.WIDE R28, R71, 0x2, R58 ;  /* 0x00000002471c7825 */ /* 0x002fe200078e023a */
[----:B------:R-:W-:Y:S02]  /*1ef0*/  PRMT R72, RZ, 0x7610, R72 ;  /* 0x00007610ff487816 */ /* 0x000fe40000000048 */
[----:B------:R-:W4:Y:S01]  /*1f00*/  @!P0 LDG.E.U16 R76, desc[UR8][R30.64] ;  /* 0x000000081e4c8981 */ /* 0x000f22000c1e1500 */
[----:B------:R-:W-:Y:S01]  /*1f10*/  IMAD.MOV.U32 R87, RZ, RZ, R21 ;  /* 0x000000ffff577224 */ /* 0x000fe200078e0015 */
[----:B------:R-:W-:Y:S02]  /*1f20*/  PRMT R22, RZ, 0x7610, R22 ;  /* 0x00007610ff167816 */ /* 0x000fe40000000016 */
[----:B------:R1:W4:Y:S01]  /*1f30*/  @!P0 LDG.E.U16 R83, desc[UR8][R28.64] ;  /* 0x000000081c538981 */ /* 0x000322000c1e1500 */
[----:B0-----:R-:W-:-:S02]  /*1f40*/  IMAD.MOV.U32 R84, RZ, RZ, R20 ;  /* 0x000000ffff547224 */ /* 0x001fc400078e0014 */
[--C-:B------:R-:W-:Y:S01]  /*1f50*/  IMAD.MOV.U32 R85, RZ, RZ, R77.reuse ;  /* 0x000000ffff557224 */ /* 0x100fe200078e004d */
[----:B------:R-:W-:Y:S01]  /*1f60*/  PRMT R77, RZ, 0x7610, R77 ;  /* 0x00007610ff4d7816 */ /* 0x000fe2000000004d */
[----:B------:R-:W-:-:S04]  /*1f70*/  IMAD.WIDE R20, R71, 0x2, R86 ;  /* 0x0000000247147825 */ /* 0x000fc800078e0256 */
[C---:B-1----:R-:W-:Y:S01]  /*1f80*/  IMAD.WIDE R28, R71.reuse, 0x2, R84 ;  /* 0x00000002471c7825 */ /* 0x042fe200078e0254 */
[----:B------:R0:W4:Y:S03]  /*1f90*/  @!P0 LDG.E.U16 R72, desc[UR8][R20.64] ;  /* 0x0000000814488981 */ /* 0x000126000c1e1500 */
[C---:B------:R-:W-:Y:S01]  /*1fa0*/  IMAD.WIDE R30, R71.reuse, 0x2, R64 ;  /* 0x00000002471e7825 */ /* 0x040fe200078e0240 */
[----:B------:R1:W4:Y:S03]  /*1fb0*/  @!P0 LDG.E.U16 R77, desc[UR8][R28.64] ;  /* 0x000000081c4d8981 */ /* 0x000326000c1e1500 */
[--C-:B------:R-:W-:Y:S02]  /*1fc0*/  IMAD.MOV.U32 R90, RZ, RZ, R0.reuse ;  /* 0x000000ffff5a7224 */ /* 0x100fe400078e0000 */
[----:B------:R-:W-:Y:S01]  /*1fd0*/  IMAD.MOV.U32 R91, RZ, RZ, R13 ;  /* 0x000000ffff5b7224 */ /* 0x000fe200078e000d */
[----:B------:R-:W-:Y:S01]  /*1fe0*/  PRMT R0, RZ, 0x7610, R0 ;  /* 0x00007610ff007816 */ /* 0x000fe20000000000 */
[----:B------:R1:W4:Y:S01]  /*1ff0*/  @!P0 LDG.E.U16 R22, desc[UR8][R30.64] ;  /* 0x000000081e168981 */ /* 0x000322000c1e1500 */
[----:B0-----:R-:W-:Y:S01]  /*2000*/  PRMT R20, RZ, 0x7610, R20 ;  /* 0x00007610ff147816 */ /* 0x001fe20000000014 */
[----:B-1----:R-:W-:-:S04]  /*2010*/  IMAD.WIDE R28, R71, 0x2, R90 ;  /* 0x00000002471c7825 */ /* 0x002fc800078e025a */
[----:B------:R-:W-:Y:S01]  /*2020*/  IMAD.MOV.U32 R92, RZ, RZ, R2 ;  /* 0x000000ffff5c7224 */ /* 0x000fe200078e0002 */
[----:B------:R0:W4:Y:S01]  /*2030*/  @!P0 LDG.E.U16 R0, desc[UR8][R28.64] ;  /* 0x000000081c008981 */ /* 0x000122000c1e1500 */
[----:B------:R-:W-:Y:S02]  /*2040*/  IMAD.MOV.U32 R93, RZ, RZ, R11 ;  /* 0x000000ffff5d7224 */ /* 0x000fe400078e000b */
[----:B------:R-:W-:Y:S01]  /*2050*/  IMAD.WIDE R30, R71, 0x2, R74 ;  /* 0x00000002471e7825 */ /* 0x000fe200078e024a */
[----:B------:R-:W-:-:S03]  /*2060*/  PRMT R11, RZ, 0x7610, R11 ;  /* 0x00007610ff0b7816 */ /* 0x000fc6000000000b */
[----:B------:R-:W-:Y:S01]  /*2070*/  IMAD.MOV.U32 R2, RZ, RZ, R4 ;  /* 0x000000ffff027224 */ /* 0x000fe200078e0004 */
[----:B------:R1:W4:Y:S01]  /*2080*/  @!P0 LDG.E.U16 R20, desc[UR8][R30.64] ;  /* 0x000000081e148981 */ /* 0x000322000c1e1500 */
[----:B------:R-:W-:Y:S01]  /*2090*/  PRMT R13, RZ, 0x7610, R13 ;  /* 0x00007610ff0d7816 */ /* 0x000fe2000000000d */
[----:B0-----:R-:W-:-:S05]  /*20a0*/  IMAD.WIDE R28, R71, 0x2, R92 ;  /* 0x00000002471c7825 */ /* 0x001fca00078e025c */
[----:B------:R0:W4:Y:S01]  /*20b0*/  @!P0 LDG.E.U16 R11, desc[UR8][R28.64] ;  /* 0x000000081c0b8981 */ /* 0x000122000c1e1500 */
[----:B-1----:R-:W-:-:S05]  /*20c0*/  IMAD.WIDE R30, R71, 0x2, R2 ;  /* 0x00000002471e7825 */ /* 0x002fca00078e0202 */
[----:B------:R-:W4:Y:S01]  /*20d0*/  @!P0 LDG.E.U16 R13, desc[UR8][R30.64] ;  /* 0x000000081e0d8981 */ /* 0x000f22000c1e1500 */
[----:B------:R-:W1:Y:S01]  /*20e0*/  S2R R4, SR_TID.X ;  /* 0x0000000000047919 */ /* 0x000e620000002100 */
[----:B------:R-:W-:-:S05]  /*20f0*/  IMAD.SHL.U32 R78, R78, 0x2, RZ ;  /* 0x000000024e4e7824 */ /* 0x000fca00078e00ff */
[----:B------:R-:W-:-:S04]  /*2100*/  LOP3.LUT R78, R78, 0x7e, RZ, 0xc0, !PT ;  /* 0x0000007e4e4e7812 */ /* 0x000fc800078ec0ff */
[----:B------:R-:W-:Y:S01]  /*2110*/  LOP3.LUT R21, R78, 0x10, RZ, 0x3c, !PT ;  /* 0x000000104e157812 */ /* 0x000fe200078e3cff */
[----:B-1----:R-:W-:-:S05]  /*2120*/  IMAD.SHL.U32 R4, R4, 0x2, RZ ;  /* 0x0000000204047824 */ /* 0x002fca00078e00ff */
[----:B0-----:R-:W-:Y:S02]  /*2130*/  LOP3.LUT R28, R4, 0x7e, RZ, 0xc0, !PT ;  /* 0x0000007e041c7812 */ /* 0x001fe400078ec0ff */
[----:B------:R-:W-:Y:S01]  /*2140*/  LOP3.LUT R4, R78, 0x20, RZ, 0x3c, !PT ;  /* 0x000000204e047812 */ /* 0x000fe200078e3cff */
[----:B--2---:R-:W-:Y:S04]  /*2150*/  STS.U16 [R78+UR5+0x900], R37 ;  /* 0x000900254e007988 */ /* 0x004fe80008000405 */
[----:B---3--:R-:W-:Y:S04]  /*2160*/  STS.U16 [R78+UR5+0x800], R38 ;  /* 0x000800264e007988 */ /* 0x008fe80008000405 */
[----:B-----5:R-:W-:Y:S04]  /*2170*/  STS.U16 [R78+UR5+0xa00], R35 ;  /* 0x000a00234e007988 */ /* 0x020fe80008000405 */
[----:B----4-:R-:W-:Y:S04]  /*2180*/  STS.U16 [R78+UR5+0xb00], R33 ;  /* 0x000b00214e007988 */ /* 0x010fe80008000405 */
[----:B------:R-:W-:Y:S04]  /*2190*/  STS.U16 [R21+UR5+0x880], R39 ;  /* 0x0008802715007988 */ /* 0x000fe80008000405 */
[----:B------:R-:W-:Y:S04]  /*21a0*/  STS.U16 [R21+UR5+0x980], R34 ;  /* 0x0009802215007988 */ /* 0x000fe80008000405 */
[----:B------:R-:W-:Y:S04]  /*21b0*/  STS.U16 [R21+UR5+0xa80], R82 ;  /* 0x000a805215007988 */ /* 0x000fe80008000405 */
[----:B------:R-:W-:Y:S04]  /*21c0*/  STS.U16 [R21+UR5+0xb80], R81 ;  /* 0x000b805115007988 */ /* 0x000fe80008000405 */
[----:B------:R0:W-:Y:S04]  /*21d0*/  STS.U16 [R78+UR5], R80 ;  /* 0x000000504e007988 */ /* 0x0001e80008000405 */
[----:B------:R-:W-:Y:S01]  /*21e0*/  STS.U16 [R78+UR5+0x200], R79 ;  /* 0x0002004f4e007988 */ /* 0x000fe20008000405 */
[----:B0-----:R-:W-:-:S03]  /*21f0*/  LOP3.LUT R80, R28, 0x30, RZ, 0x3c, !PT ;  /* 0x000000301c507812 */ /* 0x001fc600078e3cff */
[----:B------:R-:W-:Y:S04]  /*2200*/  STS.U16 [R78+UR5+0x400], R22 ;  /* 0x000400164e007988 */ /* 0x000fe80008000405 */
        /* <DEDUP_REMOVED lines=12> */
[----:B------:R-:W-:Y:S01]  /*22d0*/  STS.U16 [R80+UR5+0x780], R13 ;  /* 0x0007800d50007988 */ /* 0x000fe20008000405 */
[----:B------:R-:W-:Y:S06]  /*22e0*/  BAR.SYNC.DEFER_BLOCKING 0x0 ;  /* 0x0000000000007b1d */ /* 0x000fec0000010000 */
[----:B------:R-:W-:Y:S04]  /*22f0*/  LDSM.16.MT88.4 R32, [R5+0x800] ;  /* 0x000800000520783b */ /* 0x000fe80000004200 */
[----:B------:R-:W0:Y:S04]  /*2300*/  LDSM.16.M88.4 R20, [R70+UR4] ;  /* 0x000000044614783b */ /* 0x000e280008000200 */
[----:B------:R-:W1:Y:S04]  /*2310*/  LDSM.16.M88.4 R36, [R70+UR4+0x400] ;  /* 0x000400044624783b */ /* 0x000e680008000200 */
[----:B------:R-:W2:Y:S01]  /*2320*/  LDSM.16.MT88.4 R28, [R5+0xa00] ;  /* 0x000a0000051c783b */ /* 0x000ea20000004200 */
[----:B------:R-:W-:-:S05]  /*2330*/  VIADD R68, R68, 0xffffffff ;  /* 0xffffffff44447836 */ /* 0x000fca0000000000 */
[----:B------:R-:W-:Y:S01]  /*2340*/  ISETP.NE.U32.AND P0, PT, R68, RZ, PT ;  /* 0x000000ff4400720c */ /* 0x000fe20003f05070 */
[----:B------:R-:W-:Y:S01]  /*2350*/  IMAD.WIDE R2, R73, 0x2, R2 ;  /* 0x0000000249027825 */ /* 0x000fe200078e0202 */
[----:B------:R-:W-:-:S03]  /*2360*/  UIADD3 UR6, UPT, UPT, UR6, -0x20, URZ ;  /* 0xffffffe006067890 */ /* 0x000fc6000fffe0ff */
[C---:B------:R-:W-:Y:S01]  /*2370*/  IMAD.WIDE R92, R73.reuse, 0x2, R92 ;  /* 0x00000002495c7825 */ /* 0x040fe200078e025c */
[C---:B0-----:R-:W-:Y:S08]  /*2380*/  HMMA.16816.F32 R40, R32.reuse, R20, R40 ;  /* 0x000000142028723c */ /* 0x041ff00000001828 */
[----:B-1----:R-:W-:Y:S01]  /*2390*/  HMMA.16816.F32 R24, R32, R36, R24 ;  /* 0x000000242018723c */ /* 0x002fe20000001818 */
[----:B------:R-:W-:-:S04]  /*23a0*/  IMAD.WIDE R90, R73, 0x2, R90 ;  /* 0x00000002495a7825 */ /* 0x000fc800078e025a */
[----:B------:R-:W-:-:S04]  /*23b0*/  IMAD.WIDE R86, R73, 0x2, R86 ;  /* 0x0000000249567825 */ /* 0x000fc800078e0256 */
[----:B------:R-:W-:-:S03]  /*23c0*/  IMAD.WIDE R76, R73, 0x2, R84 ;  /* 0x00000002494c7825 */ /* 0x000fc600078e0254 */
[----:B--2---:R-:W-:Y:S01]  /*23d0*/  HMMA.16816.F32 R40, R28, R22, R40 ;  /* 0x000000161c28723c */ /* 0x004fe20000001828 */
[----:B------:R-:W-:-:S04]  /*23e0*/  IMAD.WIDE R36, R73, 0x2, R54 ;  /* 0x0000000249247825 */ /* 0x000fc800078e0236 */
[----:B------:R-:W-:-:S03]  /*23f0*/  IMAD.WIDE R32, R73, 0x2, R56 ;  /* 0x0000000249207825 */ /* 0x000fc600078e0238 */
[----:B------:R-:W-:Y:S01]  /*2400*/  HMMA.16816.F32 R24, R28, R38, R24 ;  /* 0x000000261c18723c */ /* 0x000fe20000001818 */
[----:B------:R-:W-:-:S04]  /*2410*/  IMAD.WIDE R48, R73, 0x2, R48 ;  /* 0x0000000249307825 */ /* 0x000fc800078e0230 */
[----:B------:R-:W-:Y:S02]  /*2420*/  IMAD.MOV.U32 R4, RZ, RZ, R2 ;  /* 0x000000ffff047224 */ /* 0x000fe400078e0002 */
[----:B------:R-:W-:Y:S02]  /*2430*/  IMAD.MOV.U32 R2, RZ, RZ, R92 ;  /* 0x000000ffff027224 */ /* 0x000fe400078e005c */
[----:B------:R-:W-:Y:S02]  /*2440*/  IMAD.MOV.U32 R11, RZ, RZ, R93 ;  /* 0x000000ffff0b7224 */ /* 0x000fe400078e005d */
[----:B------:R-:W-:-:S04]  /*2450*/  IMAD.WIDE R74, R73, 0x2, R74 ;  /* 0x00000002494a7825 */ /* 0x000fc800078e024a */
[----:B------:R-:W-:Y:S02]  /*2460*/  IMAD.MOV.U32 R0, RZ, RZ, R90 ;  /* 0x000000ffff007224 */ /* 0x000fe400078e005a */
[----:B------:R-:W-:Y:S02]  /*2470*/  IMAD.MOV.U32 R13, RZ, RZ, R91 ;  /* 0x000000ffff0d7224 */ /* 0x000fe400078e005b */
[----:B------:R-:W-:Y:S02]  /*2480*/  IMAD.MOV.U32 R72, RZ, RZ, R86 ;  /* 0x000000ffff487224 */ /* 0x000fe400078e0056 */
[----:B------:R-:W-:Y:S02]  /*2490*/  IMAD.MOV.U32 R21, RZ, RZ, R87 ;  /* 0x000000ffff157224 */ /* 0x000fe400078e0057 */
[----:B------:R-:W-:-:S04]  /*24a0*/  IMAD.WIDE R66, R73, 0x2, R66 ;  /* 0x0000000249427825 */ /* 0x000fc800078e0242 */
[----:B------:R-:W-:Y:S02]  /*24b0*/  IMAD.MOV.U32 R20, RZ, RZ, R76 ;  /* 0x000000ffff147224 */ /* 0x000fe400078e004c */
[----:B------:R-:W-:-:S04]  /*24c0*/  IMAD.WIDE R64, R73, 0x2, R64 ;  /* 0x0000000249407825 */ /* 0x000fc800078e0240 */
[----:B------:R-:W-:-:S04]  /*24d0*/  IMAD.WIDE R58, R73, 0x2, R58 ;  /* 0x00000002493a7825 */ /* 0x000fc800078e023a */
[----:B------:R-:W-:-:S04]  /*24e0*/  IMAD.WIDE R60, R73, 0x2, R60 ;  /* 0x00000002493c7825 */ /* 0x000fc800078e023c */
[----:B------:R-:W-:-:S04]  /*24f0*/  IMAD.WIDE R62, R73, 0x2, R62 ;  /* 0x00000002493e7825 */ /* 0x000fc800078e023e */
[----:B------:R-:W-:-:S04]  /*2500*/  IMAD.WIDE R50, R73, 0x2, R50 ;  /* 0x0000000249327825 */ /* 0x000fc800078e0232 */
[----:B------:R-:W-:-:S04]  /*2510*/  IMAD.WIDE R52, R73, 0x2, R52 ;  /* 0x0000000249347825 */ /* 0x000fc800078e0234 */
[----:B------:R-:W-:Y:S02]  /*2520*/  IMAD.MOV.U32 R83, RZ, RZ, R37 ;  /* 0x000000ffff537224 */ /* 0x000fe400078e0025 */
[----:B------:R-:W-:-:S04]  /*2530*/  IMAD.WIDE R46, R45, 0x2, R46 ;  /* 0x000000022d2e7825 */ /* 0x000fc800078e022e */
[----:B------:R-:W-:Y:S02]  /*2540*/  IMAD.MOV.U32 R79, RZ, RZ, R33 ;  /* 0x000000ffff4f7224 */ /* 0x000fe400078e0021 */
[----:B------:R-:W-:Y:S02]  /*2550*/  IMAD.MOV.U32 R54, RZ, RZ, R48 ;  /* 0x000000ffff367224 */ /* 0x000fe400078e0030 */
[----:B------:R-:W-:Y:S01]  /*2560*/  IMAD.MOV.U32 R55, RZ, RZ, R49 ;  /* 0x000000ffff377224 */ /* 0x000fe200078e0031 */
[----:B------:R-:W-:Y:S06]  /*2570*/  @P0 BRA `(.L_x_1) ;  /* 0xfffffff4002c0947 */ /* 0x000fec000383ffff */
[----:B------:R-:W-:Y:S02]  /*2580*/  F2FP.F16.F32.PACK_AB R27, R27, R43 ;  /* 0x0000002b1b1b723e */ /* 0x000fe400000000ff */
[----:B------:R-:W-:Y:S02]  /*2590*/  F2FP.F16.F32.PACK_AB R26, R26, R42 ;  /* 0x0000002a1a1a723e */ /* 0x000fe400000000ff */
[----:B------:R-:W-:Y:S02]  /*25a0*/  F2FP.F16.F32.PACK_AB R25, R25, R41 ;  /* 0x000000291919723e */ /* 0x000fe400000000ff */
[----:B------:R-:W-:-:S07]  /*25b0*/  F2FP.F16.F32.PACK_AB R24, R24, R40 ;  /* 0x000000281818723e */ /* 0x000fce00000000ff */
.L_x_0:
[----:B------:R-:W0:Y:S01]  /*25c0*/  S2R R5, SR_TID.X ;  /* 0x0000000000057919 */ /* 0x000e220000002100 */
[----:B------:R-:W-:Y:S01]  /*25d0*/  LOP3.LUT R8, R8, 0x40, RZ, 0xc0, !PT ;  /* 0x0000004008087812 */ /* 0x000fe200078ec0ff */
[----:B------:R-:W1:Y:S01]  /*25e0*/  LDCU UR4, c[0x0][0x3b4] ;  /* 0x00007680ff0477ac */ /* 0x000e620008000800 */
[----:B------:R-:W-:Y:S01]  /*25f0*/  LOP3.LUT R9, R9, 0x3c, RZ, 0xc0, !PT ;  /* 0x0000003c09097812 */ /* 0x000fe200078ec0ff */
[----:B------:R-:W2:Y:S01]  /*2600*/  LDCU.128 UR12, c[0x0][0x390] ;  /* 0x00007200ff0c77ac */ /* 0x000ea20008000c00 */
[----:B------:R-:W3:Y:S01]  /*2610*/  LDCU UR6, c[0x0][0x3b8] ;  /* 0x00007700ff0677ac */ /* 0x000ee20008000800 */
[----:B------:R-:W-:Y:S01]  /*2620*/  BAR.SYNC.DEFER_BLOCKING 0x0 ;  /* 0x0000000000007b1d */ /* 0x000fe20000010000 */
[----:B--2---:R-:W-:Y:S02]  /*2630*/  ISETP.GE.AND P0, PT, R10, UR14, PT ;  /* 0x0000000e0a007c0c */ /* 0x004fe4000bf06270 */
[----:B0-----:R-:W-:Y:S02]  /*2640*/  SHF.R.S32.HI R0, RZ, 0x3, R5 ;  /* 0x00000003ff007819 */ /* 0x001fe40000011405 */
[----:B------:R-:W-:-:S02]  /*2650*/  LOP3.LUT R3, R5, 0x20, RZ, 0xc0, !PT ;  /* 0x0000002005037812 */ /* 0x000fc400078ec0ff */
[----:B------:R-:W-:Y:S02]  /*2660*/  SGXT R0, R0, 0x1 ;  /* 0x000000010000781a */ /* 0x000fe40000000200 */
[----:B------:R-:W-:Y:S01]  /*2670*/  SHF.R.S32.HI R4, RZ, 0x4, R5 ;  /* 0x00000004ff047819 */ /* 0x000fe20000011405 */
[C---:B------:R-:W-:Y:S01]  /*2680*/  IMAD R8, R3.reuse, 0x4, R8 ;  /* 0x0000000403087824 */ /* 0x040fe200078e0208 */
[----:B------:R-:W-:Y:S01]  /*2690*/  LOP3.LUT R0, R0, 0x140, RZ, 0xc0, !PT ;  /* 0x0000014000007812 */ /* 0x000fe200078ec0ff */
[----:B------:R-:W-:Y:S01]  /*26a0*/  IMAD.SHL.U32 R2, R3, 0x2, RZ ;  /* 0x0000000203027824 */ /* 0x000fe200078e00ff */
[----:B------:R-:W-:Y:S01]  /*26b0*/  SGXT R4, R4, 0x1 ;  /* 0x000000010404781a */ /* 0x000fe20000000200 */
[----:B------:R-:W-:Y:S01]  /*26c0*/  IMAD.IADD R9, R9, 0x1, R8 ;  /* 0x0000000109097824 */ /* 0x000fe200078e0208 */
[----:B------:R-:W-:Y:S02]  /*26d0*/  LOP3.LUT R7, R0, 0x38, R7, 0xf8, !PT ;  /* 0x0000003800077812 */ /* 0x000fe400078ef807 */
[----:B------:R-:W-:-:S02]  /*26e0*/  SHF.R.U32.HI R15, RZ, 0x4, R5 ;  /* 0x00000004ff0f7819 */ /* 0x000fc40000011605 */
[----:B------:R-:W-:Y:S01]  /*26f0*/  LOP3.LUT R0, R9, 0x4, RZ, 0x3c, !PT ;  /* 0x0000000409007812 */ /* 0x000fe200078e3cff */
[----:B------:R-:W-:Y:S01]  /*2700*/  STS [R9+UR5], R24 ;  /* 0x0000001809007988 */ /* 0x000fe20008000805 */
[----:B------:R-:W-:Y:S02]  /*2710*/  LOP3.LUT R7, R7, R2, RZ, 0x3c, !PT ;  /* 0x0000000207077212 */ /* 0x000fe400078e3cff */
[C---:B------:R-:W-:Y:S01]  /*2720*/  LOP3.LUT R3, R9.reuse, 0x40, RZ, 0x3c, !PT ;  /* 0x0000004009037812 */ /* 0x040fe200078e3cff */
[----:B------:R1:W-:Y:S01]  /*2730*/  STS [R0+UR5+0x200], R25 ;  /* 0x0002001900007988 */ /* 0x0003e20008000805 */
[----:B------:R-:W-:Y:S02]  /*2740*/  LOP3.LUT R2, R9, 0x44, RZ, 0x3c, !PT ;  /* 0x0000004409027812 */ /* 0x000fe400078e3cff */
[----:B------:R-:W-:Y:S01]  /*2750*/  LOP3.LUT R11, R7, 0x204, R4, 0xf8, !PT ;  /* 0x00000204070b7812 */ /* 0x000fe200078ef804 */
[----:B------:R0:W-:Y:S01]  /*2760*/  STS [R3+UR5+0x100], R26 ;  /* 0x0001001a03007988 */ /* 0x0001e20008000805 */
[----:B------:R-:W-:-:S02]  /*2770*/  SGXT.U32 R15, R15, 0x2 ;  /* 0x000000020f0f781a */ /* 0x000fc40000000000 */
[----:B------:R-:W-:Y:S01]  /*2780*/  LOP3.LUT R12, R11, 0x4, RZ, 0x3c, !PT ;  /* 0x000000040b0c7812 */ /* 0x000fe200078e3cff */
[----:B------:R2:W-:Y:S01]  /*2790*/  STS [R2+UR5+0x300], R27 ;  /* 0x0003001b02007988 */ /* 0x0005e20008000805 */
[--C-:B------:R-:W-:Y:S01]  /*27a0*/  LOP3.LUT R13, R6, 0x18, R15.reuse, 0xfe, !PT ;  /* 0x00000018060d7812 */ /* 0x100fe200078efe0f */
[----:B-1----:R-:W-:Y:S01]  /*27b0*/  IMAD R0, R10, UR4, RZ ;  /* 0x000000040a007c24 */ /* 0x002fe2000f8e02ff */
[C-C-:B------:R-:W-:Y:S01]  /*27c0*/  LOP3.LUT R9, R6.reuse, 0x14, R15.reuse, 0xfe, !PT ;  /* 0x0000001406097812 */ /* 0x140fe200078efe0f */
[----:B------:R-:W-:Y:S01]  /*27d0*/  BAR.SYNC.DEFER_BLOCKING 0x0 ;  /* 0x0000000000007b1d */ /* 0x000fe20000010000 */
[----:B------:R-:W-:Y:S02]  /*27e0*/  LOP3.LUT R7, R6, 0x10, R15, 0xfe, !PT ;  /* 0x0000001006077812 */ /* 0x000fe400078efe0f */
[----:B------:R-:W-:Y:S01]  /*27f0*/  LEA R17, P1, R0, UR12, 0x1 ;  /* 0x0000000c00117c11 */ /* 0x000fe2000f8208ff */
[----:B---3--:R-:W-:Y:S01]  /*2800*/  IMAD R14, R9, UR6, RZ ;  /* 0x00000006090e7c24 */ /* 0x008fe2000f8e02ff */
[----:B0-----:R-:W-:-:S02]  /*2810*/  LOP3.LUT R3, R6, R15, RZ, 0xfc, !PT ;  /* 0x0000000f06037212 */ /* 0x001fc400078efcff */
[----:B------:R-:W-:Y:S02]  /*2820*/  LEA.HI.X.SX32 R18, R0, UR13, 0x1, P1 ;  /* 0x0000000d00127c11 */ /* 0x000fe400088f0eff */
[C-C-:B--2---:R-:W-:Y:S02]  /*2830*/  LOP3.LUT R2, R6.reuse, 0x4, R15.reuse, 0xfe, !PT ;  /* 0x0000000406027812 */ /* 0x144fe400078efe0f */
[C---:B------:R-:W-:Y:S01]  /*2840*/  ISETP.LT.AND P1, PT, R3.reuse, UR15, !P0 ;  /* 0x0000000f03007c0c */ /* 0x040fe2000c721270 */
[----:B------:R-:W-:Y:S01]  /*2850*/  IMAD R3, R3, UR6, RZ ;  /* 0x0000000603037c24 */ /* 0x000fe2000f8e02ff */
[--C-:B------:R-:W-:Y:S01]  /*2860*/  LOP3.LUT R0, R6, 0x1c, R15.reuse, 0xfe, !PT ;  /* 0x0000001c06007812 */ /* 0x100fe200078efe0f */
[C---:B------:R-:W-:Y:S01]  /*2870*/  IMAD R5, R2.reuse, UR6, RZ ;  /* 0x0000000602057c24 */ /* 0x040fe2000f8e02ff */
[----:B------:R-:W-:Y:S02]  /*2880*/  ISETP.LT.AND P4, PT, R2, UR15, !P0 ;  /* 0x0000000f02007c0c */ /* 0x000fe4000c781270 */
[----:B------:R-:W-:Y:S01]  /*2890*/  LOP3.LUT R8, R6, 0xc, R15, 0xfe, !PT ;  /* 0x0000000c06087812 */ /* 0x000fe200078efe0f */
[----:B------:R-:W-:Y:S01]  /*28a0*/  IMAD R16, R0, UR6, RZ ;  /* 0x0000000600107c24 */ /* 0x000fe2000f8e02ff */
[----:B------:R-:W-:-:S02]  /*28b0*/  LEA R2, P2, R3, R17, 0x1 ;  /* 0x0000001103027211 */ /* 0x000fc400078408ff */
[----:B------:R-:W-:Y:S01]  /*28c0*/  LOP3.LUT R6, R6, 0x8, R15, 0xfe, !PT ;  /* 0x0000000806067812 */ /* 0x000fe200078efe0f */
[----:B------:R-:W-:Y:S01]  /*28d0*/  IMAD R15, R13, UR6, RZ ;  /* 0x000000060d0f7c24 */ /* 0x000fe2000f8e02ff */
[-C--:B------:R-:W-:Y:S01]  /*28e0*/  LEA R4, P3, R5, R17.reuse, 0x1 ;  /* 0x0000001105047211 */ /* 0x080fe200078608ff */
[----:B------:R-:W0:Y:S01]  /*28f0*/  LDS R19, [R11+UR5] ;  /* 0x000000050b137984 */ /* 0x000e220008000800 */
[-C--:B------:R-:W-:Y:S01]  /*2900*/  LEA.HI.X.SX32 R3, R3, R18.reuse, 0x1, P2 ;  /* 0x0000001203037211 */ /* 0x080fe200010f0eff */
[C---:B------:R-:W-:Y:S01]  /*2910*/  IMAD R10, R6.reuse, UR6, RZ ;  /* 0x00000006060a7c24 */ /* 0x040fe2000f8e02ff */
[----:B------:R-:W-:Y:S01]  /*2920*/  LEA.HI.X.SX32 R5, R5, R18, 0x1, P3 ;  /* 0x0000001205057211 */ /* 0x000fe200018f0eff */
[----:B------:R-:W1:Y:S01]  /*2930*/  LDS R23, [R12+UR5] ;  /* 0x000000050c177984 */ /* 0x000e620008000800 */
[----:B------:R-:W-:Y:S02]  /*2940*/  ISETP.LT.AND P5, PT, R6, UR15, !P0 ;  /* 0x0000000f06007c0c */ /* 0x000fe4000c7a1270 */
[----:B------:R-:W-:Y:S01]  /*2950*/  LEA R6, P6, R10, R17, 0x1 ;  /* 0x000000110a067211 */ /* 0x000fe200078c08ff */
[----:B------:R2:W3:Y:S01]  /*2960*/  LDS R21, [R11+UR5+0x80] ;  /* 0x000080050b157984 */ /* 0x0004e20008000800 */
[----:B------:R-:W-:-:S03]  /*2970*/  ISETP.LT.AND P3, PT, R7, UR15, !P0 ;  /* 0x0000000f07007c0c */ /* 0x000fc6000c761270 */
[----:B------:R4:W5:Y:S01]  /*2980*/  LDS R25, [R12+UR5+0x80] ;  /* 0x000080050c197984 */ /* 0x0009620008000800 */
[----:B--2---:R-:W-:Y:S02]  /*2990*/  IMAD R11, R8, UR6, RZ ;  /* 0x00000006080b7c24 */ /* 0x004fe4000f8e02ff */
[----:B----4-:R-:W-:Y:S01]  /*29a0*/  IMAD R12, R7, UR6, RZ ;  /* 0x00000006070c7c24 */ /* 0x010fe2000f8e02ff */
[----:B------:R-:W-:Y:S01]  /*29b0*/  LEA.HI.X.SX32 R7, R10, R18, 0x1, P6 ;  /* 0x000000120a077211 */ /* 0x000fe200030f0eff */
[----:B0-----:R0:W-:Y:S04]  /*29c0*/  @P1 STG.E.U16 desc[UR8][R2.64], R19 ;  /* 0x0000001302001986 */ /* 0x0011e8000c101508 */
[----:B-1----:R1:W-:Y:S01]  /*29d0*/  @P4 STG.E.U16 desc[UR8][R4.64], R23 ;  /* 0x0000001704004986 */ /* 0x0023e2000c101508 */
[----:B------:R-:W-:-:S02]  /*29e0*/  ISETP.LT.AND P4, PT, R8, UR15, !P0 ;  /* 0x0000000f08007c0c */ /* 0x000fc4000c781270 */
[-C--:B------:R-:W-:Y:S01]  /*29f0*/  LEA R8, P6, R14, R17.reuse, 0x1 ;  /* 0x000000110e087211 */ /* 0x080fe200078c08ff */
[----:B---3--:R2:W-:Y:S01]  /*2a00*/  @P5 STG.E.U16 desc[UR8][R6.64], R21 ;  /* 0x0000001506005986 */ /* 0x0085e2000c101508 */
[-C--:B0-----:R-:W-:Y:S02]  /*2a10*/  LEA R2, P1, R11, R17.reuse, 0x1 ;  /* 0x000000110b027211 */ /* 0x081fe400078208ff */
[----:B------:R-:W-:Y:S02]  /*2a20*/  PRMT R19, R19, 0x7632, R19 ;  /* 0x0000763213137816 */ /* 0x000fe40000000013 */
[-C--:B-1----:R-:W-:Y:S02]  /*2a30*/  LEA R4, P2, R12, R17.reuse, 0x1 ;  /* 0x000000110c047211 */ /* 0x082fe400078408ff */
[----:B------:R-:W-:Y:S02]  /*2a40*/  LEA.HI.X.SX32 R3, R11, R18, 0x1, P1 ;  /* 0x000000120b037211 */ /* 0x000fe400008f0eff */
[----:B------:R-:W-:-:S02]  /*2a50*/  LEA R10, P1, R15, R17, 0x1 ;  /* 0x000000110f0a7211 */ /* 0x000fc400078208ff */
[-C--:B------:R-:W-:Y:S01]  /*2a60*/  LEA.HI.X.SX32 R5, R12, R18.reuse, 0x1, P2 ;  /* 0x000000120c057211 */ /* 0x080fe200010f0eff */
[----:B-----5:R2:W-:Y:S01]  /*2a70*/  @P4 STG.E.U16 desc[UR8][R2.64], R25 ;  /* 0x0000001902004986 */ /* 0x0205e2000c101508 */
[----:B------:R-:W-:Y:S02]  /*2a80*/  ISETP.LT.AND P2, PT, R9, UR15, !P0 ;  /* 0x0000000f09007c0c */ /* 0x000fe4000c741270 */
[-C--:B------:R-:W-:Y:S01]  /*2a90*/  LEA.HI.X.SX32 R11, R15, R18.reuse, 0x1, P1 ;  /* 0x000000120f0b7211 */ /* 0x080fe200008f0eff */
[----:B------:R2:W-:Y:S01]  /*2aa0*/  @P3 STG.E.U16 desc[UR8][R4.64], R19 ;  /* 0x0000001304003986 */ /* 0x0005e2000c101508 */
[----:B------:R-:W-:Y:S02]  /*2ab0*/  ISETP.LT.AND P1, PT, R13, UR15, !P0 ;  /* 0x0000000f0d007c0c */ /* 0x000fe4000c721270 */
[----:B------:R-:W-:Y:S02]  /*2ac0*/  ISETP.LT.AND P0, PT, R0, UR15, !P0 ;  /* 0x0000000f00007c0c */ /* 0x000fe4000c701270 */
[----:B------:R-:W-:-:S02]  /*2ad0*/  LEA.HI.X.SX32 R9, R14, R18, 0x1, P6 ;  /* 0x000000120e097211 */ /* 0x000fc400030f0eff */
[----:B------:R-:W-:Y:S02]  /*2ae0*/  PRMT R23, R23, 0x7632, R23 ;  /* 0x0000763217177816 */ /* 0x000fe40000000017 */
[----:B------:R-:W-:Y:S02]  /*2af0*/  PRMT R0, R21, 0x7632, R0 ;  /* 0x0000763215007816 */ /* 0x000fe40000000000 */
[C---:B------:R-:W-:Y:S01]  /*2b00*/  LEA R12, P6, R16.reuse, R17, 0x1 ;  /* 0x00000011100c7211 */ /* 0x040fe200078c08ff */
[----:B------:R2:W-:Y:S03]  /*2b10*/  @P2 STG.E.U16 desc[UR8][R8.64], R23 ;  /* 0x0000001708002986 */ /* 0x0005e6000c101508 */
[----:B------:R-:W-:Y:S01]  /*2b20*/  LEA.HI.X.SX32 R13, R16, R18, 0x1, P6 ;  /* 0x00000012100d7211 */ /* 0x000fe200030f0eff */
[----:B------:R2:W-:Y:S01]  /*2b30*/  @P1 STG.E.U16 desc[UR8][R10.64], R0 ;  /* 0x000000000a001986 */ /* 0x0005e2000c101508 */
[----:B------:R-:W-:Y:S07]  /*2b40*/  @!P0 EXIT ;  /* 0x000000000000894d */ /* 0x000fee0003800000 */
[----:B--2---:R-:W-:-:S05]  /*2b50*/  PRMT R6, R25, 0x7632, R6 ;  /* 0x0000763219067816 */ /* 0x004fca0000000006 */
[----:B------:R-:W-:Y:S01]  /*2b60*/  STG.E.U16 desc[UR8][R12.64], R6 ;  /* 0x000000060c007986 */ /* 0x000fe2000c101508 */
[----:B------:R-:W-:Y:S05]  /*2b70*/  EXIT ;  /* 0x000000000000794d */ /* 0x000fea0003800000 */
.L_x_2:
[----:B------:R-:W-:-:S00]  /*2b80*/  BRA `(.L_x_2) ;  /* 0xfffffffc00fc7947 */ /* 0x000fc0000383ffff */
[----:B------:R-:W-:-:S00]  /*2b90*/  NOP ;  /* 0x0000000000007918 */ /* 0x000fc00000000000 */
        /* <DEDUP_REMOVED lines=14> */
.L_x_3:


//--------------------- .nv.shared.matmul_kernel  --------------------------
	.section	.nv.shared.matmul_kernel,"aw",@nobits
	.sectionflags	@""
	.align	16
	.zero		1024


//--------------------- .nv.shared.reserved.0     --------------------------
	.section	.nv.shared.reserved.0,"aw",@nobits
	.weak		__nv_reservedSMEM_offset_0_alias
	.size		__nv_reservedSMEM_offset_0_alias, 0, 64
	.other		__nv_reservedSMEM_offset_0_alias,@"STO_CUDA_RESERVED_SHARED STV_DEFAULT"
__nv_reservedSMEM_offset_0_alias:
	.zero		0
	.zero		64


//--------------------- .nv.constant0.matmul_kernel --------------------------
	.section	.nv.constant0.matmul_kernel,"a",@progbits
	.sectionflags	@""
	.align	4
.nv.constant0.matmul_kernel:
	.zero		976


//--------------------- SYMBOLS --------------------------

	.type		.nv.reservedSmem.offset0,@object
	.size		.nv.reservedSmem.offset0,0x4
	.type		.nv.reservedSmem.cap,@object
	.size		.nv.reservedSmem.cap,0x4
